//
// Generated by NVIDIA NVVM Compiler
//
// Compiler Build ID: CL-36424714
// Cuda compilation tools, release 13.0, V13.0.88
// Based on NVVM 20.0.0
//

.version 9.0
.target sm_100
.address_size 64

	// .globl	_Z9printCharPcS_l
.extern .func  (.param .b32 func_retval0) vprintf
(
	.param .b64 vprintf_param_0,
	.param .b64 vprintf_param_1
)
;
.global .align 1 .b8 $str[4] = {37, 99, 10};
.global .align 1 .b8 $str$1[4] = {37, 115, 10};
.global .align 1 .b8 $str$2[3] = {45, 10};

.visible .entry _Z9printCharPcS_l(
	.param .u64 .ptr .align 1 _Z9printCharPcS_l_param_0,
	.param .u64 .ptr .align 1 _Z9printCharPcS_l_param_1,
	.param .u64 _Z9printCharPcS_l_param_2
)
{
	.local .align 8 .b8 	__local_depot0[112];
	.reg .b64 	%SP;
	.reg .b64 	%SPL;
	.reg .pred 	%p<39>;
	.reg .b16 	%rs<28>;
	.reg .b32 	%r<128>;
	.reg .b64 	%rd<322>;

	mov.u64 	%SPL, __local_depot0;
	cvta.local.u64 	%SP, %SPL;
	ld.param.u64 	%rd151, [_Z9printCharPcS_l_param_0];
	ld.param.u64 	%rd153, [_Z9printCharPcS_l_param_1];
	ld.param.u64 	%rd152, [_Z9printCharPcS_l_param_2];
	cvta.to.global.u64 	%rd1, %rd153;
	add.u64 	%rd154, %SP, 0;
	add.u64 	%rd2, %SPL, 0;
	add.u64 	%rd155, %SP, 104;
	add.u64 	%rd3, %SPL, 104;
	mov.u32 	%r1, %ntid.x;
	mov.u32 	%r2, %ctaid.x;
	mov.u32 	%r3, %tid.x;
	mad.lo.s32 	%r4, %r1, %r2, %r3;
	cvt.u64.u32 	%rd4, %r4;
	setp.le.s64 	%p1, %rd152, %rd4;
	@%p1 bra 	$L__BB0_100;
	cvta.to.global.u64 	%rd159, %rd151;
	add.s64 	%rd160, %rd1, %rd4;
	ld.global.u8 	%rs13, [%rd160];
	add.s64 	%rd161, %rd159, %rd4;
	st.global.u8 	[%rd161], %rs13;
	cvt.u32.u16 	%r7, %rs13;
	cvt.s32.s8 	%r8, %r7;
	st.local.u32 	[%rd3], %r8;
	mov.u64 	%rd162, $str;
	cvta.global.u64 	%rd163, %rd162;
	{ // callseq 1, 0
	.param .b64 param0;
	st.param.b64 	[param0], %rd163;
	.param .b64 param1;
	st.param.b64 	[param1], %rd155;
	.param .b32 retval0;
	call.uni (retval0), 
	vprintf, 
	(
	param0, 
	param1
	);
	ld.param.b32 	%r9, [retval0];
	} // callseq 1
	add.s64 	%rd165, %rd152, -1;
	and.b64  	%rd5, %rd152, 15;
	setp.lt.u64 	%p2, %rd165, 15;
	mov.b64 	%rd320, 0;
	@%p2 bra 	$L__BB0_52;
	and.b64  	%rd320, %rd152, -16;
	add.s64 	%rd286, %rd4, 7;
	add.s64 	%rd285, %rd2, 8;
	cvt.u32.u64 	%r11, %rd152;
	mov.u64 	%rd287, %rd320;
$L__BB0_3:
	.pragma "nounroll";
	add.s64 	%rd12, %rd286, -7;
	or.b64  	%rd166, %rd12, %rd152;
	and.b64  	%rd167, %rd166, -4294967296;
	setp.ne.s64 	%p3, %rd167, 0;
	@%p3 bra 	$L__BB0_5;
	cvt.u32.u64 	%r12, %rd12;
	rem.u32 	%r13, %r12, %r11;
	cvt.u64.u32 	%rd288, %r13;
	bra.uni 	$L__BB0_6;
$L__BB0_5:
	rem.u64 	%rd288, %rd12, %rd152;
$L__BB0_6:
	add.s64 	%rd168, %rd1, %rd288;
	ld.global.u8 	%rs1, [%rd168];
	add.s64 	%rd16, %rd286, -6;
	or.b64  	%rd169, %rd16, %rd152;
	and.b64  	%rd170, %rd169, -4294967296;
	setp.ne.s64 	%p4, %rd170, 0;
	@%p4 bra 	$L__BB0_8;
	cvt.u32.u64 	%r15, %rd16;
	rem.u32 	%r16, %r15, %r11;
	cvt.u64.u32 	%rd289, %r16;
	bra.uni 	$L__BB0_9;
$L__BB0_8:
	rem.u64 	%rd289, %rd16, %rd152;
$L__BB0_9:
	add.s64 	%rd171, %rd1, %rd289;
	ld.global.u8 	%rs2, [%rd171];
	add.s64 	%rd20, %rd286, -5;
	or.b64  	%rd172, %rd20, %rd152;
	and.b64  	%rd173, %rd172, -4294967296;
	setp.ne.s64 	%p5, %rd173, 0;
	@%p5 bra 	$L__BB0_11;
	cvt.u32.u64 	%r18, %rd20;
	rem.u32 	%r19, %r18, %r11;
	cvt.u64.u32 	%rd290, %r19;
	bra.uni 	$L__BB0_12;
$L__BB0_11:
	rem.u64 	%rd290, %rd20, %rd152;
$L__BB0_12:
	add.s64 	%rd174, %rd1, %rd290;
	ld.global.u8 	%rs3, [%rd174];
	add.s64 	%rd24, %rd286, -4;
	or.b64  	%rd175, %rd24, %rd152;
	and.b64  	%rd176, %rd175, -4294967296;
	setp.ne.s64 	%p6, %rd176, 0;
	@%p6 bra 	$L__BB0_14;
	cvt.u32.u64 	%r21, %rd24;
	rem.u32 	%r22, %r21, %r11;
	cvt.u64.u32 	%rd291, %r22;
	bra.uni 	$L__BB0_15;
$L__BB0_14:
	rem.u64 	%rd291, %rd24, %rd152;
$L__BB0_15:
	add.s64 	%rd177, %rd1, %rd291;
	cvt.u32.u16 	%r23, %rs2;
	cvt.u32.u16 	%r24, %rs1;
	prmt.b32 	%r25, %r24, %r23, 0x3340U;
	ld.global.u8 	%r26, [%rd177];
	cvt.u32.u16 	%r27, %rs3;
	prmt.b32 	%r28, %r27, %r26, 0x3340U;
	prmt.b32 	%r29, %r25, %r28, 0x5410U;
	st.local.u32 	[%rd285+-8], %r29;
	add.s64 	%rd28, %rd286, -3;
	or.b64  	%rd178, %rd28, %rd152;
	and.b64  	%rd179, %rd178, -4294967296;
	setp.ne.s64 	%p7, %rd179, 0;
	@%p7 bra 	$L__BB0_17;
	cvt.u32.u64 	%r31, %rd28;
	rem.u32 	%r32, %r31, %r11;
	cvt.u64.u32 	%rd292, %r32;
	bra.uni 	$L__BB0_18;
$L__BB0_17:
	rem.u64 	%rd292, %rd28, %rd152;
$L__BB0_18:
	add.s64 	%rd180, %rd1, %rd292;
	ld.global.u8 	%rs4, [%rd180];
	add.s64 	%rd32, %rd286, -2;
	or.b64  	%rd181, %rd32, %rd152;
	and.b64  	%rd182, %rd181, -4294967296;
	setp.ne.s64 	%p8, %rd182, 0;
	@%p8 bra 	$L__BB0_20;
	cvt.u32.u64 	%r34, %rd32;
	rem.u32 	%r35, %r34, %r11;
	cvt.u64.u32 	%rd293, %r35;
	bra.uni 	$L__BB0_21;
$L__BB0_20:
	rem.u64 	%rd293, %rd32, %rd152;
$L__BB0_21:
	add.s64 	%rd183, %rd1, %rd293;
	ld.global.u8 	%rs5, [%rd183];
	add.s64 	%rd36, %rd286, -1;
	or.b64  	%rd184, %rd36, %rd152;
	and.b64  	%rd185, %rd184, -4294967296;
	setp.ne.s64 	%p9, %rd185, 0;
	@%p9 bra 	$L__BB0_23;
	cvt.u32.u64 	%r37, %rd36;
	rem.u32 	%r38, %r37, %r11;
	cvt.u64.u32 	%rd294, %r38;
	bra.uni 	$L__BB0_24;
$L__BB0_23:
	rem.u64 	%rd294, %rd36, %rd152;
$L__BB0_24:
	add.s64 	%rd186, %rd1, %rd294;
	ld.global.u8 	%rs6, [%rd186];
	or.b64  	%rd187, %rd286, %rd152;
	and.b64  	%rd188, %rd187, -4294967296;
	setp.ne.s64 	%p10, %rd188, 0;
	@%p10 bra 	$L__BB0_26;
	cvt.u32.u64 	%r40, %rd286;
	rem.u32 	%r41, %r40, %r11;
	cvt.u64.u32 	%rd295, %r41;
	bra.uni 	$L__BB0_27;
$L__BB0_26:
	rem.u64 	%rd295, %rd286, %rd152;
$L__BB0_27:
	add.s64 	%rd189, %rd1, %rd295;
	cvt.u32.u16 	%r42, %rs5;
	cvt.u32.u16 	%r43, %rs4;
	prmt.b32 	%r44, %r43, %r42, 0x3340U;
	ld.global.u8 	%r45, [%rd189];
	cvt.u32.u16 	%r46, %rs6;
	prmt.b32 	%r47, %r46, %r45, 0x3340U;
	prmt.b32 	%r48, %r44, %r47, 0x5410U;
	st.local.u32 	[%rd285+-4], %r48;
	add.s64 	%rd43, %rd286, 1;
	or.b64  	%rd190, %rd43, %rd152;
	and.b64  	%rd191, %rd190, -4294967296;
	setp.ne.s64 	%p11, %rd191, 0;
	@%p11 bra 	$L__BB0_29;
	cvt.u32.u64 	%r50, %rd43;
	rem.u32 	%r51, %r50, %r11;
	cvt.u64.u32 	%rd296, %r51;
	bra.uni 	$L__BB0_30;
$L__BB0_29:
	rem.u64 	%rd296, %rd43, %rd152;
$L__BB0_30:
	add.s64 	%rd192, %rd1, %rd296;
	ld.global.u8 	%rs7, [%rd192];
	add.s64 	%rd47, %rd286, 2;
	or.b64  	%rd193, %rd47, %rd152;
	and.b64  	%rd194, %rd193, -4294967296;
	setp.ne.s64 	%p12, %rd194, 0;
	@%p12 bra 	$L__BB0_32;
	cvt.u32.u64 	%r53, %rd47;
	rem.u32 	%r54, %r53, %r11;
	cvt.u64.u32 	%rd297, %r54;
	bra.uni 	$L__BB0_33;
$L__BB0_32:
	rem.u64 	%rd297, %rd47, %rd152;
$L__BB0_33:
	add.s64 	%rd195, %rd1, %rd297;
	ld.global.u8 	%rs8, [%rd195];
	add.s64 	%rd51, %rd286, 3;
	or.b64  	%rd196, %rd51, %rd152;
	and.b64  	%rd197, %rd196, -4294967296;
	setp.ne.s64 	%p13, %rd197, 0;
	@%p13 bra 	$L__BB0_35;
	cvt.u32.u64 	%r56, %rd51;
	rem.u32 	%r57, %r56, %r11;
	cvt.u64.u32 	%rd298, %r57;
	bra.uni 	$L__BB0_36;
$L__BB0_35:
	rem.u64 	%rd298, %rd51, %rd152;
$L__BB0_36:
	add.s64 	%rd198, %rd1, %rd298;
	ld.global.u8 	%rs9, [%rd198];
	add.s64 	%rd55, %rd286, 4;
	or.b64  	%rd199, %rd55, %rd152;
	and.b64  	%rd200, %rd199, -4294967296;
	setp.ne.s64 	%p14, %rd200, 0;
	@%p14 bra 	$L__BB0_38;
	cvt.u32.u64 	%r59, %rd55;
	rem.u32 	%r60, %r59, %r11;
	cvt.u64.u32 	%rd299, %r60;
	bra.uni 	$L__BB0_39;
$L__BB0_38:
	rem.u64 	%rd299, %rd55, %rd152;
$L__BB0_39:
	add.s64 	%rd201, %rd1, %rd299;
	cvt.u32.u16 	%r61, %rs8;
	cvt.u32.u16 	%r62, %rs7;
	prmt.b32 	%r63, %r62, %r61, 0x3340U;
	ld.global.u8 	%r64, [%rd201];
	cvt.u32.u16 	%r65, %rs9;
	prmt.b32 	%r66, %r65, %r64, 0x3340U;
	prmt.b32 	%r67, %r63, %r66, 0x5410U;
	st.local.u32 	[%rd285], %r67;
	add.s64 	%rd59, %rd286, 5;
	or.b64  	%rd202, %rd59, %rd152;
	and.b64  	%rd203, %rd202, -4294967296;
	setp.ne.s64 	%p15, %rd203, 0;
	@%p15 bra 	$L__BB0_41;
	cvt.u32.u64 	%r69, %rd59;
	rem.u32 	%r70, %r69, %r11;
	cvt.u64.u32 	%rd300, %r70;
	bra.uni 	$L__BB0_42;
$L__BB0_41:
	rem.u64 	%rd300, %rd59, %rd152;
$L__BB0_42:
	add.s64 	%rd204, %rd1, %rd300;
	ld.global.u8 	%rs10, [%rd204];
	add.s64 	%rd63, %rd286, 6;
	or.b64  	%rd205, %rd63, %rd152;
	and.b64  	%rd206, %rd205, -4294967296;
	setp.ne.s64 	%p16, %rd206, 0;
	@%p16 bra 	$L__BB0_44;
	cvt.u32.u64 	%r72, %rd63;
	rem.u32 	%r73, %r72, %r11;
	cvt.u64.u32 	%rd301, %r73;
	bra.uni 	$L__BB0_45;
$L__BB0_44:
	rem.u64 	%rd301, %rd63, %rd152;
$L__BB0_45:
	add.s64 	%rd207, %rd1, %rd301;
	ld.global.u8 	%rs11, [%rd207];
	add.s64 	%rd67, %rd286, 7;
	or.b64  	%rd208, %rd67, %rd152;
	and.b64  	%rd209, %rd208, -4294967296;
	setp.ne.s64 	%p17, %rd209, 0;
	@%p17 bra 	$L__BB0_47;
	cvt.u32.u64 	%r75, %rd67;
	rem.u32 	%r76, %r75, %r11;
	cvt.u64.u32 	%rd302, %r76;
	bra.uni 	$L__BB0_48;
$L__BB0_47:
	rem.u64 	%rd302, %rd67, %rd152;
$L__BB0_48:
	add.s64 	%rd210, %rd1, %rd302;
	ld.global.u8 	%rs12, [%rd210];
	add.s64 	%rd71, %rd286, 8;
	or.b64  	%rd211, %rd71, %rd152;
	and.b64  	%rd212, %rd211, -4294967296;
	setp.ne.s64 	%p18, %rd212, 0;
	@%p18 bra 	$L__BB0_50;
	cvt.u32.u64 	%r78, %rd71;
	rem.u32 	%r79, %r78, %r11;
	cvt.u64.u32 	%rd303, %r79;
	bra.uni 	$L__BB0_51;
$L__BB0_50:
	rem.u64 	%rd303, %rd71, %rd152;
$L__BB0_51:
	add.s64 	%rd213, %rd1, %rd303;
	cvt.u32.u16 	%r80, %rs11;
	cvt.u32.u16 	%r81, %rs10;
	prmt.b32 	%r82, %r81, %r80, 0x3340U;
	ld.global.u8 	%r83, [%rd213];
	cvt.u32.u16 	%r84, %rs12;
	prmt.b32 	%r85, %r84, %r83, 0x3340U;
	prmt.b32 	%r86, %r82, %r85, 0x5410U;
	st.local.u32 	[%rd285+4], %r86;
	add.s64 	%rd287, %rd287, -16;
	add.s64 	%rd286, %rd286, 16;
	add.s64 	%rd285, %rd285, 16;
	setp.ne.s64 	%p19, %rd287, 0;
	@%p19 bra 	$L__BB0_3;
$L__BB0_52:
	setp.eq.s64 	%p20, %rd5, 0;
	@%p20 bra 	$L__BB0_99;
	and.b64  	%rd79, %rd152, 7;
	setp.lt.u64 	%p21, %rd5, 8;
	@%p21 bra 	$L__BB0_79;
	add.s64 	%rd80, %rd320, %rd4;
	or.b64  	%rd214, %rd80, %rd152;
	and.b64  	%rd215, %rd214, -4294967296;
	setp.ne.s64 	%p22, %rd215, 0;
	@%p22 bra 	$L__BB0_56;
	cvt.u32.u64 	%r87, %rd152;
	cvt.u32.u64 	%r88, %rd80;
	rem.u32 	%r89, %r88, %r87;
	cvt.u64.u32 	%rd305, %r89;
	bra.uni 	$L__BB0_57;
$L__BB0_56:
	rem.u64 	%rd305, %rd80, %rd152;
$L__BB0_57:
	add.s64 	%rd216, %rd1, %rd305;
	ld.global.u8 	%rs14, [%rd216];
	add.s64 	%rd217, %rd2, %rd320;
	st.local.u8 	[%rd217], %rs14;
	add.s64 	%rd218, %rd320, 1;
	and.b64  	%rd84, %rd218, 4294967295;
	add.s64 	%rd85, %rd84, %rd4;
	or.b64  	%rd219, %rd85, %rd152;
	and.b64  	%rd220, %rd219, -4294967296;
	setp.ne.s64 	%p23, %rd220, 0;
	@%p23 bra 	$L__BB0_59;
	cvt.u32.u64 	%r90, %rd152;
	cvt.u32.u64 	%r91, %rd85;
	rem.u32 	%r92, %r91, %r90;
	cvt.u64.u32 	%rd306, %r92;
	bra.uni 	$L__BB0_60;
$L__BB0_59:
	rem.u64 	%rd306, %rd85, %rd152;
$L__BB0_60:
	add.s64 	%rd221, %rd1, %rd306;
	ld.global.u8 	%rs15, [%rd221];
	add.s64 	%rd222, %rd2, %rd84;
	st.local.u8 	[%rd222], %rs15;
	add.s64 	%rd223, %rd320, 2;
	and.b64  	%rd89, %rd223, 4294967295;
	add.s64 	%rd90, %rd89, %rd4;
	or.b64  	%rd224, %rd90, %rd152;
	and.b64  	%rd225, %rd224, -4294967296;
	setp.ne.s64 	%p24, %rd225, 0;
	@%p24 bra 	$L__BB0_62;
	cvt.u32.u64 	%r93, %rd152;
	cvt.u32.u64 	%r94, %rd90;
	rem.u32 	%r95, %r94, %r93;
	cvt.u64.u32 	%rd307, %r95;
	bra.uni 	$L__BB0_63;
$L__BB0_62:
	rem.u64 	%rd307, %rd90, %rd152;
$L__BB0_63:
	add.s64 	%rd226, %rd1, %rd307;
	ld.global.u8 	%rs16, [%rd226];
	add.s64 	%rd227, %rd2, %rd89;
	st.local.u8 	[%rd227], %rs16;
	add.s64 	%rd228, %rd320, 3;
	and.b64  	%rd94, %rd228, 4294967295;
	add.s64 	%rd95, %rd94, %rd4;
	or.b64  	%rd229, %rd95, %rd152;
	and.b64  	%rd230, %rd229, -4294967296;
	setp.ne.s64 	%p25, %rd230, 0;
	@%p25 bra 	$L__BB0_65;
	cvt.u32.u64 	%r96, %rd152;
	cvt.u32.u64 	%r97, %rd95;
	rem.u32 	%r98, %r97, %r96;
	cvt.u64.u32 	%rd308, %r98;
	bra.uni 	$L__BB0_66;
$L__BB0_65:
	rem.u64 	%rd308, %rd95, %rd152;
$L__BB0_66:
	add.s64 	%rd231, %rd1, %rd308;
	ld.global.u8 	%rs17, [%rd231];
	add.s64 	%rd232, %rd2, %rd94;
	st.local.u8 	[%rd232], %rs17;
	add.s64 	%rd233, %rd320, 4;
	and.b64  	%rd99, %rd233, 4294967295;
	add.s64 	%rd100, %rd99, %rd4;
	or.b64  	%rd234, %rd100, %rd152;
	and.b64  	%rd235, %rd234, -4294967296;
	setp.ne.s64 	%p26, %rd235, 0;
	@%p26 bra 	$L__BB0_68;
	cvt.u32.u64 	%r99, %rd152;
	cvt.u32.u64 	%r100, %rd100;
	rem.u32 	%r101, %r100, %r99;
	cvt.u64.u32 	%rd309, %r101;
	bra.uni 	$L__BB0_69;
$L__BB0_68:
	rem.u64 	%rd309, %rd100, %rd152;
$L__BB0_69:
	add.s64 	%rd236, %rd1, %rd309;
	ld.global.u8 	%rs18, [%rd236];
	add.s64 	%rd237, %rd2, %rd99;
	st.local.u8 	[%rd237], %rs18;
	add.s64 	%rd238, %rd320, 5;
	and.b64  	%rd104, %rd238, 4294967295;
	add.s64 	%rd105, %rd104, %rd4;
	or.b64  	%rd239, %rd105, %rd152;
	and.b64  	%rd240, %rd239, -4294967296;
	setp.ne.s64 	%p27, %rd240, 0;
	@%p27 bra 	$L__BB0_71;
	cvt.u32.u64 	%r102, %rd152;
	cvt.u32.u64 	%r103, %rd105;
	rem.u32 	%r104, %r103, %r102;
	cvt.u64.u32 	%rd310, %r104;
	bra.uni 	$L__BB0_72;
$L__BB0_71:
	rem.u64 	%rd310, %rd105, %rd152;
$L__BB0_72:
	add.s64 	%rd241, %rd1, %rd310;
	ld.global.u8 	%rs19, [%rd241];
	add.s64 	%rd242, %rd2, %rd104;
	st.local.u8 	[%rd242], %rs19;
	add.s64 	%rd243, %rd320, 6;
	and.b64  	%rd109, %rd243, 4294967295;
	add.s64 	%rd110, %rd109, %rd4;
	or.b64  	%rd244, %rd110, %rd152;
	and.b64  	%rd245, %rd244, -4294967296;
	setp.ne.s64 	%p28, %rd245, 0;
	@%p28 bra 	$L__BB0_74;
	cvt.u32.u64 	%r105, %rd152;
	cvt.u32.u64 	%r106, %rd110;
	rem.u32 	%r107, %r106, %r105;
	cvt.u64.u32 	%rd311, %r107;
	bra.uni 	$L__BB0_75;
$L__BB0_74:
	rem.u64 	%rd311, %rd110, %rd152;
$L__BB0_75:
	add.s64 	%rd246, %rd1, %rd311;
	ld.global.u8 	%rs20, [%rd246];
	add.s64 	%rd247, %rd2, %rd109;
	st.local.u8 	[%rd247], %rs20;
	add.s64 	%rd248, %rd320, 7;
	and.b64  	%rd114, %rd248, 4294967295;
	add.s64 	%rd115, %rd114, %rd4;
	or.b64  	%rd249, %rd115, %rd152;
	and.b64  	%rd250, %rd249, -4294967296;
	setp.ne.s64 	%p29, %rd250, 0;
	@%p29 bra 	$L__BB0_77;
	cvt.u32.u64 	%r108, %rd152;
	cvt.u32.u64 	%r109, %rd115;
	rem.u32 	%r110, %r109, %r108;
	cvt.u64.u32 	%rd312, %r110;
	bra.uni 	$L__BB0_78;
$L__BB0_77:
	rem.u64 	%rd312, %rd115, %rd152;
$L__BB0_78:
	add.s64 	%rd251, %rd1, %rd312;
	ld.global.u8 	%rs21, [%rd251];
	add.s64 	%rd252, %rd2, %rd114;
	st.local.u8 	[%rd252], %rs21;
	add.s64 	%rd253, %rd320, 8;
	and.b64  	%rd320, %rd253, 4294967295;
$L__BB0_79:
	setp.eq.s64 	%p30, %rd79, 0;
	@%p30 bra 	$L__BB0_99;
	and.b64  	%rd319, %rd152, 3;
	setp.lt.u64 	%p31, %rd79, 4;
	@%p31 bra 	$L__BB0_94;
	add.s64 	%rd122, %rd320, %rd4;
	or.b64  	%rd254, %rd122, %rd152;
	and.b64  	%rd255, %rd254, -4294967296;
	setp.ne.s64 	%p32, %rd255, 0;
	@%p32 bra 	$L__BB0_83;
	cvt.u32.u64 	%r111, %rd152;
	cvt.u32.u64 	%r112, %rd122;
	rem.u32 	%r113, %r112, %r111;
	cvt.u64.u32 	%rd314, %r113;
	bra.uni 	$L__BB0_84;
$L__BB0_83:
	rem.u64 	%rd314, %rd122, %rd152;
$L__BB0_84:
	add.s64 	%rd256, %rd1, %rd314;
	ld.global.u8 	%rs22, [%rd256];
	add.s64 	%rd257, %rd2, %rd320;
	st.local.u8 	[%rd257], %rs22;
	add.s64 	%rd258, %rd320, 1;
	and.b64  	%rd126, %rd258, 4294967295;
	add.s64 	%rd127, %rd126, %rd4;
	or.b64  	%rd259, %rd127, %rd152;
	and.b64  	%rd260, %rd259, -4294967296;
	setp.ne.s64 	%p33, %rd260, 0;
	@%p33 bra 	$L__BB0_86;
	cvt.u32.u64 	%r114, %rd152;
	cvt.u32.u64 	%r115, %rd127;
	rem.u32 	%r116, %r115, %r114;
	cvt.u64.u32 	%rd315, %r116;
	bra.uni 	$L__BB0_87;
$L__BB0_86:
	rem.u64 	%rd315, %rd127, %rd152;
$L__BB0_87:
	add.s64 	%rd261, %rd1, %rd315;
	ld.global.u8 	%rs23, [%rd261];
	add.s64 	%rd262, %rd2, %rd126;
	st.local.u8 	[%rd262], %rs23;
	add.s64 	%rd263, %rd320, 2;
	and.b64  	%rd131, %rd263, 4294967295;
	add.s64 	%rd132, %rd131, %rd4;
	or.b64  	%rd264, %rd132, %rd152;
	and.b64  	%rd265, %rd264, -4294967296;
	setp.ne.s64 	%p34, %rd265, 0;
	@%p34 bra 	$L__BB0_89;
	cvt.u32.u64 	%r117, %rd152;
	cvt.u32.u64 	%r118, %rd132;
	rem.u32 	%r119, %r118, %r117;
	cvt.u64.u32 	%rd316, %r119;
	bra.uni 	$L__BB0_90;
$L__BB0_89:
	rem.u64 	%rd316, %rd132, %rd152;
$L__BB0_90:
	add.s64 	%rd266, %rd1, %rd316;
	ld.global.u8 	%rs24, [%rd266];
	add.s64 	%rd267, %rd2, %rd131;
	st.local.u8 	[%rd267], %rs24;
	add.s64 	%rd268, %rd320, 3;
	and.b64  	%rd136, %rd268, 4294967295;
	add.s64 	%rd137, %rd136, %rd4;
	or.b64  	%rd269, %rd137, %rd152;
	and.b64  	%rd270, %rd269, -4294967296;
	setp.ne.s64 	%p35, %rd270, 0;
	@%p35 bra 	$L__BB0_92;
	cvt.u32.u64 	%r120, %rd152;
	cvt.u32.u64 	%r121, %rd137;
	rem.u32 	%r122, %r121, %r120;
	cvt.u64.u32 	%rd317, %r122;
	bra.uni 	$L__BB0_93;
$L__BB0_92:
	rem.u64 	%rd317, %rd137, %rd152;
$L__BB0_93:
	add.s64 	%rd271, %rd1, %rd317;
	ld.global.u8 	%rs25, [%rd271];
	add.s64 	%rd272, %rd2, %rd136;
	st.local.u8 	[%rd272], %rs25;
	add.s64 	%rd273, %rd320, 4;
	and.b64  	%rd320, %rd273, 4294967295;
$L__BB0_94:
	setp.eq.s64 	%p36, %rd319, 0;
	@%p36 bra 	$L__BB0_99;
$L__BB0_95:
	.pragma "nounroll";
	add.s64 	%rd145, %rd320, %rd4;
	or.b64  	%rd274, %rd145, %rd152;
	and.b64  	%rd275, %rd274, -4294967296;
	setp.ne.s64 	%p37, %rd275, 0;
	@%p37 bra 	$L__BB0_97;
	cvt.u32.u64 	%r123, %rd152;
	cvt.u32.u64 	%r124, %rd145;
	rem.u32 	%r125, %r124, %r123;
	cvt.u64.u32 	%rd321, %r125;
	bra.uni 	$L__BB0_98;
$L__BB0_97:
	rem.u64 	%rd321, %rd145, %rd152;
$L__BB0_98:
	add.s64 	%rd276, %rd1, %rd321;
	ld.global.u8 	%rs26, [%rd276];
	add.s64 	%rd277, %rd2, %rd320;
	st.local.u8 	[%rd277], %rs26;
	add.s64 	%rd278, %rd320, 1;
	and.b64  	%rd320, %rd278, 4294967295;
	add.s64 	%rd319, %rd319, -1;
	setp.ne.s64 	%p38, %rd319, 0;
	@%p38 bra 	$L__BB0_95;
$L__BB0_99:
	add.s64 	%rd279, %rd2, %rd152;
	mov.b16 	%rs27, 0;
	st.local.u8 	[%rd279], %rs27;
	cvta.to.local.u64 	%rd281, %rd155;
	st.local.u64 	[%rd281], %rd154;
	mov.u64 	%rd283, $str$1;
	cvta.global.u64 	%rd284, %rd283;
	{ // callseq 2, 0
	.param .b64 param0;
	st.param.b64 	[param0], %rd284;
	.param .b64 param1;
	st.param.b64 	[param1], %rd155;
	.param .b32 retval0;
	call.uni (retval0), 
	vprintf, 
	(
	param0, 
	param1
	);
	ld.param.b32 	%r126, [retval0];
	} // callseq 2
	bra.uni 	$L__BB0_101;
$L__BB0_100:
	mov.u64 	%rd156, $str$2;
	cvta.global.u64 	%rd157, %rd156;
	{ // callseq 0, 0
	.param .b64 param0;
	st.param.b64 	[param0], %rd157;
	.param .b64 param1;
	st.param.b64 	[param1], 0;
	.param .b32 retval0;
	call.uni (retval0), 
	vprintf, 
	(
	param0, 
	param1
	);
	ld.param.b32 	%r5, [retval0];
	} // callseq 0
$L__BB0_101:
	ret;

}


// ===== COMPILED SASS (sm_100) =====

	.target	sm_100

	.elftype	@"ET_EXEC"


//--------------------- .note.nv.tkinfo           --------------------------
	.section	.note.nv.tkinfo,"",@"SHT_NOTE"
	.sectionflags	@"SHF_NOTE_NV_TKINFO"
	.tkinfo
        /*0018*/ 	.word	0x00000002
        /*0030*/ 	.string	""
        /*0030*/ 	.string	"ptxas"
        /*0030*/ 	.string	"Cuda compilation tools, release 13.0, V13.0.88"
        /*0030*/ 	.string	"Build cuda_13.0.r13.0/compiler.36424714_0"
        /*0030*/ 	.string	"-arch sm_100 -m 64 "



//--------------------- .note.nv.cuinfo           --------------------------
	.section	.note.nv.cuinfo,"",@"SHT_NOTE"
	.sectionflags	@"SHF_NOTE_NV_CUINFO"
        /*0018*/ 	.short	0x0002
        /*001a*/ 	.short	0x0064
        /*001c*/ 	.short	0x0082
	.zero		2


//--------------------- .nv.info                  --------------------------
	.section	.nv.info,"",@"SHT_CUDA_INFO"
	.align	4


	//----- nvinfo : EIATTR_REGCOUNT
	.align		4
        /*0000*/ 	.byte	0x04, 0x2f
        /*0002*/ 	.short	(.L_4 - .L_3)
	.align		4
.L_3:
        /*0004*/ 	.word	index@(_Z9printCharPcS_l)
        /*0008*/ 	.word	0x00000022


	//----- nvinfo : EIATTR_FRAME_SIZE
	.align		4
.L_4:
        /*000c*/ 	.byte	0x04, 0x11
        /*000e*/ 	.short	(.L_6 - .L_5)
	.align		4
.L_5:
        /*0010*/ 	.word	index@($__internal_0_$__cuda_sm20_rem_u64)
        /*0014*/ 	.word	0x00000070


	//----- nvinfo : EIATTR_FRAME_SIZE
	.align		4
.L_6:
        /*0018*/ 	.byte	0x04, 0x11
        /*001a*/ 	.short	(.L_8 - .L_7)
	.align		4
.L_7:
        /*001c*/ 	.word	index@(_Z9printCharPcS_l)
        /*0020*/ 	.word	0x00000070


	//----- nvinfo : EIATTR_MIN_STACK_SIZE
	.align		4
.L_8:
        /*0024*/ 	.byte	0x04, 0x12
        /*0026*/ 	.short	(.L_10 - .L_9)
	.align		4
.L_9:
        /*0028*/ 	.word	index@(_Z9printCharPcS_l)
        /*002c*/ 	.word	0x00000070
.L_10:


//--------------------- .nv.compat                --------------------------
	.section	.nv.compat,"",@"SHT_CUDA_COMPAT_INFO"
	.align	4
        /*0000*/ 	.byte	0x02, 0x09, 0x00, 0x00, 0x02, 0x02, 0x01, 0x00, 0x02, 0x05, 0x05, 0x00, 0x03, 0x07, 0x01, 0x01
        /*0010*/ 	.byte	0x02, 0x03, 0x00, 0x00, 0x02, 0x06, 0x01, 0x00, 0x04, 0x0b, 0x08, 0x00, 0x09, 0x00, 0x00, 0x00
        /*0020*/ 	.byte	0x00, 0x00, 0x00, 0x00


//--------------------- .nv.info._Z9printCharPcS_l --------------------------
	.section	.nv.info._Z9printCharPcS_l,"",@"SHT_CUDA_INFO"
	.sectionflags	@""
	.align	4


	//----- nvinfo : EIATTR_CUDA_API_VERSION
	.align		4
        /*0000*/ 	.byte	0x04, 0x37
        /*0002*/ 	.short	(.L_12 - .L_11)
.L_11:
        /*0004*/ 	.word	0x00000082


	//----- nvinfo : EIATTR_KPARAM_INFO
	.align		4
.L_12:
        /*0008*/ 	.byte	0x04, 0x17
        /*000a*/ 	.short	(.L_14 - .L_13)
.L_13:
        /*000c*/ 	.word	0x00000000
        /*0010*/ 	.short	0x0002
        /*0012*/ 	.short	0x0010
        /*0014*/ 	.byte	0x00, 0xf0, 0x21, 0x00


	//----- nvinfo : EIATTR_KPARAM_INFO
	.align		4
.L_14:
        /*0018*/ 	.byte	0x04, 0x17
        /*001a*/ 	.short	(.L_16 - .L_15)
.L_15:
        /*001c*/ 	.word	0x00000000
        /*0020*/ 	.short	0x0001
        /*0022*/ 	.short	0x0008
        /*0024*/ 	.byte	0x00, 0xf5, 0x21, 0x00


	//----- nvinfo : EIATTR_KPARAM_INFO
	.align		4
.L_16:
        /*0028*/ 	.byte	0x04, 0x17
        /*002a*/ 	.short	(.L_18 - .L_17)
.L_17:
        /*002c*/ 	.word	0x00000000
        /*0030*/ 	.short	0x0000
        /*0032*/ 	.short	0x0000
        /*0034*/ 	.byte	0x00, 0xf5, 0x21, 0x00


	//----- nvinfo : EIATTR_SPARSE_MMA_MASK
	.align		4
.L_18:
        /*0038*/ 	.byte	0x03, 0x50
        /*003a*/ 	.short	0x0000


	//----- nvinfo : EIATTR_MAXREG_COUNT
	.align		4
        /*003c*/ 	.byte	0x03, 0x1b
        /*003e*/ 	.short	0x00ff


	//----- nvinfo : EIATTR_EXTERNS
	.align		4
        /*0040*/ 	.byte	0x04, 0x0f
        /*0042*/ 	.short	(.L_20 - .L_19)


	//   ....[0]....
	.align		4
.L_19:
        /*0044*/ 	.word	index@(vprintf)


	//----- nvinfo : EIATTR_MERCURY_ISA_VERSION
	.align		4
.L_20:
        /*0048*/ 	.byte	0x03, 0x5f
        /*004a*/ 	.short	0x0101


	//----- nvinfo : EIATTR_VRC_CTA_INIT_COUNT
	.align		4
        /*004c*/ 	.byte	0x02, 0x4a
	.zero		1
	.zero		1


	//----- nvinfo : EIATTR_SYSCALL_OFFSETS
	.align		4
        /*0050*/ 	.byte	0x04, 0x46
        /*0052*/ 	.short	(.L_22 - .L_21)


	//   ....[0]....
.L_21:
        /*0054*/ 	.word	0x00000290


	//   ....[1]....
        /*0058*/ 	.word	0x00004da0


	//   ....[2]....
        /*005c*/ 	.word	0x00004e30


	//----- nvinfo : EIATTR_EXIT_INSTR_OFFSETS
	.align		4
.L_22:
        /*0060*/ 	.byte	0x04, 0x1c
        /*0062*/ 	.short	(.L_24 - .L_23)


	//   ....[0]....
.L_23:
        /*0064*/ 	.word	0x00004db0


	//   ....[1]....
        /*0068*/ 	.word	0x00004e40


	//----- nvinfo : EIATTR_CRS_STACK_SIZE
	.align		4
.L_24:
        /*006c*/ 	.byte	0x04, 0x1e
        /*006e*/ 	.short	(.L_26 - .L_25)
.L_25:
        /*0070*/ 	.word	0x00000000


	//----- nvinfo : EIATTR_CBANK_PARAM_SIZE
	.align		4
.L_26:
        /*0074*/ 	.byte	0x03, 0x19
        /*0076*/ 	.short	0x0018


	//----- nvinfo : EIATTR_PARAM_CBANK
	.align		4
        /*0078*/ 	.byte	0x04, 0x0a
        /*007a*/ 	.short	(.L_28 - .L_27)
	.align		4
.L_27:
        /*007c*/ 	.word	index@(.nv.constant0._Z9printCharPcS_l)
        /*0080*/ 	.short	0x0380
        /*0082*/ 	.short	0x0018


	//----- nvinfo : EIATTR_SW_WAR
	.align		4
.L_28:
        /*0084*/ 	.byte	0x04, 0x36
        /*0086*/ 	.short	(.L_30 - .L_29)
.L_29:
        /*0088*/ 	.word	0x00000008
.L_30:


//--------------------- .nv.callgraph             --------------------------
	.section	.nv.callgraph,"",@"SHT_CUDA_CALLGRAPH"
	.align	4
	.sectionentsize	8
	.align		4
        /*0000*/ 	.word	0x00000000
	.align		4
        /*0004*/ 	.word	0xffffffff
	.align		4
        /*0008*/ 	.word	index@(_Z9printCharPcS_l)
	.align		4
        /*000c*/ 	.word	index@(vprintf)
	.align		4
        /*0010*/ 	.word	0x00000000
	.align		4
        /*0014*/ 	.word	0xfffffffe
	.align		4
        /*0018*/ 	.word	0x00000000
	.align		4
        /*001c*/ 	.word	0xfffffffd
	.align		4
        /*0020*/ 	.word	0x00000000
	.align		4
        /*0024*/ 	.word	0xfffffffc


//--------------------- .nv.constant4             --------------------------
	.section	.nv.constant4,"a",@progbits
	.align	8
	.align		8
.nv.constant4:
        /*0000*/ 	.dword	vprintf
	.align		8
        /*0008*/ 	.dword	$str
	.align		8
        /*0010*/ 	.dword	$str$1
	.align		8
        /*0018*/ 	.dword	$str$2


//--------------------- .text._Z9printCharPcS_l   --------------------------
	.section	.text._Z9printCharPcS_l,"ax",@progbits
	.align	128
        .global         _Z9printCharPcS_l
        .type           _Z9printCharPcS_l,@function
        .size           _Z9printCharPcS_l,(.L_x_99 - _Z9printCharPcS_l)
        .other          _Z9printCharPcS_l,@"STO_CUDA_ENTRY STV_DEFAULT"
_Z9printCharPcS_l:
.text._Z9printCharPcS_l:
[----:B------:R-:W0:Y:S01]  /*0000*/  LDC R1, c[0x0][0x37c] ;  /* 0x0000df00ff017b82 */ /* 0x000e220000000800 */
[----:B------:R-:W1:Y:S01]  /*0010*/  S2R R19, SR_CTAID.X ;  /* 0x0000000000137919 */ /* 0x000e620000002500 */
[----:B------:R-:W2:Y:S01]  /*0020*/  LDCU UR5, c[0x0][0x2fc] ;  /* 0x00005f80ff0577ac */ /* 0x000ea20008000800 */
[----:B0-----:R-:W-:Y:S01]  /*0030*/  VIADD R1, R1, 0xffffff90 ;  /* 0xffffff9001017836 */ /* 0x001fe20000000000 */
[----:B------:R-:W1:Y:S01]  /*0040*/  S2R R0, SR_TID.X ;  /* 0x0000000000007919 */ /* 0x000e620000002100 */
[----:B------:R-:W1:Y:S01]  /*0050*/  LDCU UR6, c[0x0][0x360] ;  /* 0x00006c00ff0677ac */ /* 0x000e620008000800 */
[----:B------:R-:W0:Y:S01]  /*0060*/  LDCU.64 UR8, c[0x0][0x390] ;  /* 0x00007200ff0877ac */ /* 0x000e220008000a00 */
[----:B------:R-:W3:Y:S01]  /*0070*/  LDCU UR4, c[0x0][0x2f8] ;  /* 0x00005f00ff0477ac */ /* 0x000ee20008000800 */
[----:B------:R-:W4:Y:S01]  /*0080*/  LDCU UR38, c[0x0][0x390] ;  /* 0x00007200ff2677ac */ /* 0x000f220008000800 */
[----:B------:R-:W0:Y:S01]  /*0090*/  LDCU UR39, c[0x0][0x394] ;  /* 0x00007280ff2777ac */ /* 0x000e220008000800 */
[----:B------:R-:W0:Y:S01]  /*00a0*/  LDCU.64 UR36, c[0x0][0x388] ;  /* 0x00007100ff2477ac */ /* 0x000e220008000a00 */
[----:B---3--:R-:W-:-:S04]  /*00b0*/  IADD3 R16, P1, PT, R1, UR4, RZ ;  /* 0x0000000401107c10 */ /* 0x008fc8000ff3e0ff */
[----:B------:R-:W-:Y:S01]  /*00c0*/  IADD3 R18, P2, PT, R16, 0x68, RZ ;  /* 0x0000006810127810 */ /* 0x000fe20007f5e0ff */
[----:B-1----:R-:W-:Y:S02]  /*00d0*/  IMAD R19, R19, UR6, R0 ;  /* 0x0000000613137c24 */ /* 0x002fe4000f8e0200 */
[----:B--2---:R-:W-:-:S03]  /*00e0*/  IMAD.X R17, RZ, RZ, UR5, P1 ;  /* 0x00000005ff117e24 */ /* 0x004fc600088e06ff */
[----:B0-----:R-:W-:Y:S01]  /*00f0*/  ISETP.GE.U32.AND P0, PT, R19, UR8, PT ;  /* 0x0000000813007c0c */ /* 0x001fe2000bf06070 */
[----:B------:R-:W-:-:S03]  /*0100*/  IMAD.X R2, RZ, RZ, R17, P2 ;  /* 0x000000ffff027224 */ /* 0x000fc600010e0611 */
[----:B------:R-:W-:-:S13]  /*0110*/  ISETP.GE.AND.EX P0, PT, RZ, UR9, PT, P0 ;  /* 0x00000009ff007c0c */ /* 0x000fda000bf06300 */
[----:B----4-:R-:W-:Y:S05]  /*0120*/  @P0 BRA `(.L_x_0) ;  /* 0x0000004c00240947 */ /* 0x010fea0003800000 */
[----:B------:R-:W0:Y:S01]  /*0130*/  LDC.64 R22, c[0x0][0x358] ;  /* 0x0000d600ff167b82 */ /* 0x000e220000000a00 */
[----:B------:R-:W1:Y:S02]  /*0140*/  LDCU.128 UR4, c[0x0][0x380] ;  /* 0x00007000ff0477ac */ /* 0x000e640008000c00 */
[----:B-1----:R-:W-:Y:S02]  /*0150*/  IADD3 R4, P0, PT, R19, UR6, RZ ;  /* 0x0000000613047c10 */ /* 0x002fe4000ff1e0ff */
[----:B0-----:R-:W-:-:S03]  /*0160*/  R2UR UR8, R22 ;  /* 0x00000000160872ca */ /* 0x001fc600000e0000 */
[----:B------:R-:W-:Y:S01]  /*0170*/  IMAD.X R5, RZ, RZ, UR7, P0 ;  /* 0x00000007ff057e24 */ /* 0x000fe200080e06ff */
[----:B------:R-:W-:-:S13]  /*0180*/  R2UR UR9, R23 ;  /* 0x00000000170972ca */ /* 0x000fda00000e0000 */
[----:B------:R0:W2:Y:S01]  /*0190*/  LDG.E.U8 R0, desc[UR8][R4.64] ;  /* 0x0000000804007981 */ /* 0x0000a2000c1e1100 */
[----:B------:R-:W-:Y:S01]  /*01a0*/  R2UR UR6, R22 ;  /* 0x00000000160672ca */ /* 0x000fe200000e0000 */
[----:B------:R-:W-:Y:S01]  /*01b0*/  IMAD.MOV.U32 R6, RZ, RZ, R18 ;  /* 0x000000ffff067224 */ /* 0x000fe200078e0012 */
[----:B------:R-:W-:Y:S02]  /*01c0*/  R2UR UR7, R23 ;  /* 0x00000000170772ca */ /* 0x000fe400000e0000 */
[----:B------:R-:W-:Y:S02]  /*01d0*/  IADD3 R12, P0, PT, R19, UR4, RZ ;  /* 0x00000004130c7c10 */ /* 0x000fe4000ff1e0ff */
[----:B------:R-:W-:Y:S02]  /*01e0*/  MOV R3, 0x0 ;  /* 0x0000000000037802 */ /* 0x000fe40000000f00 */
[----:B------:R-:W-:Y:S01]  /*01f0*/  MOV R7, R2 ;  /* 0x0000000200077202 */ /* 0x000fe20000000f00 */
[----:B------:R-:W-:Y:S01]  /*0200*/  IMAD.X R13, RZ, RZ, UR5, P0 ;  /* 0x00000005ff0d7e24 */ /* 0x000fe200080e06ff */
[----:B------:R1:W3:Y:S01]  /*0210*/  LDC.64 R10, c[0x4][R3] ;  /* 0x01000000030a7b82 */ /* 0x0002e20000000a00 */
[----:B------:R-:W0:Y:S02]  /*0220*/  LDCU.64 UR4, c[0x4][0x8] ;  /* 0x01000100ff0477ac */ /* 0x000e240008000a00 */
[----:B0-----:R-:W-:-:S02]  /*0230*/  IMAD.U32 R4, RZ, RZ, UR4 ;  /* 0x00000004ff047e24 */ /* 0x001fc4000f8e00ff */
[----:B------:R-:W-:Y:S01]  /*0240*/  IMAD.U32 R5, RZ, RZ, UR5 ;  /* 0x00000005ff057e24 */ /* 0x000fe2000f8e00ff */
[----:B--2---:R-:W-:Y:S01]  /*0250*/  PRMT R8, R0, 0x8880, RZ ;  /* 0x0000888000087816 */ /* 0x004fe200000000ff */
[----:B------:R1:W-:Y:S04]  /*0260*/  STG.E.U8 desc[UR6][R12.64], R0 ;  /* 0x000000000c007986 */ /* 0x0003e8000c101106 */
[----:B---3--:R1:W-:Y:S02]  /*0270*/  STL [R1+0x68], R8 ;  /* 0x0000680801007387 */ /* 0x0083e40000100800 */
[----:B------:R-:W-:-:S07]  /*0280*/  LEPC R20, `(.L_x_1) ;  /* 0x000000001014794e */ /* 0x000fce0000000000 */
[----:B-1----:R-:W-:Y:S05]  /*0290*/  CALL.ABS.NOINC R10 ;  /* 0x000000000a007343 */ /* 0x002fea0003c00000 */
.L_x_1:
[----:B------:R-:W0:Y:S01]  /*02a0*/  LDC.64 R6, c[0x0][0x390] ;  /* 0x0000e400ff067b82 */ /* 0x000e220000000a00 */
[----:B------:R-:W-:-:S07]  /*02b0*/  IMAD.MOV.U32 R4, RZ, RZ, RZ ;  /* 0x000000ffff047224 */ /* 0x000fce00078e00ff */
[----:B------:R-:W1:Y:S08]  /*02c0*/  LDC R8, c[0x0][0x390] ;  /* 0x0000e400ff087b82 */ /* 0x000e700000000800 */
[----:B------:R-:W2:Y:S01]  /*02d0*/  LDC R9, c[0x0][0x394] ;  /* 0x0000e500ff097b82 */ /* 0x000ea20000000800 */
[C---:B0-----:R-:W-:Y:S02]  /*02e0*/  IADD3 R0, P1, PT, R6.reuse, -0x1, RZ ;  /* 0xffffffff06007810 */ /* 0x041fe40007f3e0ff */
[----:B------:R-:W-:-:S02]  /*02f0*/  LOP3.LUT R11, R6, 0xf, RZ, 0xc0, !PT ;  /* 0x0000000f060b7812 */ /* 0x000fc400078ec0ff */
[----:B------:R-:W-:Y:S02]  /*0300*/  ISETP.GE.U32.AND P0, PT, R0, 0xf, PT ;  /* 0x0000000f0000780c */ /* 0x000fe40003f06070 */
[----:B------:R-:W-:-:S04]  /*0310*/  IADD3.X R0, PT, PT, R7, -0x1, RZ, P1, !PT ;  /* 0xffffffff07007810 */ /* 0x000fc80000ffe4ff */
[----:B------:R-:W-:Y:S01]  /*0320*/  ISETP.GE.U32.AND.EX P0, PT, R0, RZ, PT, P0 ;  /* 0x000000ff0000720c */ /* 0x000fe20003f06100 */
[----:B------:R-:W-:-:S12]  /*0330*/  IMAD.MOV.U32 R0, RZ, RZ, RZ ;  /* 0x000000ffff007224 */ /* 0x000fd800078e00ff */
[----:B-12---:R-:W-:Y:S05]  /*0340*/  @!P0 BRA `(.L_x_2) ;  /* 0x0000002400748947 */ /* 0x006fea0003800000 */
[----:B------:R-:W0:Y:S01]  /*0350*/  LDCU UR4, c[0x0][0x394] ;  /* 0x00007280ff0477ac */ /* 0x000e220008000800 */
[----:B------:R-:W-:Y:S01]  /*0360*/  IADD3 R12, P0, PT, R19, 0x7, RZ ;  /* 0x00000007130c7810 */ /* 0x000fe20007f1e0ff */
[----:B------:R-:W-:Y:S01]  /*0370*/  BSSY.RECONVERGENT B0, `(.L_x_2) ;  /* 0x000025a000007945 */ /* 0x000fe20003800200 */
[----:B------:R-:W-:Y:S01]  /*0380*/  LOP3.LUT R0, R6, 0xfffffff0, RZ, 0xc0, !PT ;  /* 0xfffffff006007812 */ /* 0x000fe200078ec0ff */
[----:B------:R-:W-:Y:S02]  /*0390*/  VIADD R13, R1, 0x8 ;  /* 0x00000008010d7836 */ /* 0x000fe40000000000 */
[----:B------:R-:W-:Y:S02]  /*03a0*/  IMAD.X R14, RZ, RZ, RZ, P0 ;  /* 0x000000ffff0e7224 */ /* 0x000fe400000e06ff */
[----:B------:R-:W-:Y:S02]  /*03b0*/  IMAD.MOV.U32 R15, RZ, RZ, R0 ;  /* 0x000000ffff0f7224 */ /* 0x000fe400078e0000 */
[----:B0-----:R-:W-:-:S02]  /*03c0*/  IMAD.U32 R4, RZ, RZ, UR4 ;  /* 0x00000004ff047e24 */ /* 0x001fc4000f8e00ff */
[----:B------:R-:W-:-:S07]  /*03d0*/  IMAD.U32 R20, RZ, RZ, UR4 ;  /* 0x00000004ff147e24 */ /* 0x000fce000f8e00ff */
.L_x_51:
[----:B------:R-:W-:Y:S01]  /*03e0*/  IADD3 R24, P0, PT, R12, -0x7, RZ ;  /* 0xfffffff90c187810 */ /* 0x000fe20007f1e0ff */
[----:B------:R-:W-:Y:S03]  /*03f0*/  BSSY.RECONVERGENT B1, `(.L_x_3) ;  /* 0x000001c000017945 */ /* 0x000fe60003800200 */
[----:B------:R-:W-:-:S04]  /*0400*/  IADD3.X R3, PT, PT, R14, -0x1, RZ, P0, !PT ;  /* 0xffffffff0e037810 */ /* 0x000fc800007fe4ff */
[----:B------:R-:W-:-:S04]  /*0410*/  LOP3.LUT R5, R3, UR39, RZ, 0xfc, !PT ;  /* 0x0000002703057c12 */ /* 0x000fc8000f8efcff */
[----:B------:R-:W-:-:S13]  /*0420*/  ISETP.NE.U32.AND P0, PT, R5, RZ, PT ;  /* 0x000000ff0500720c */ /* 0x000fda0003f05070 */
[----:B------:R-:W-:Y:S05]  /*0430*/  @P0 BRA `(.L_x_4) ;  /* 0x00000000004c0947 */ /* 0x000fea0003800000 */
[----:B------:R-:W0:Y:S01]  /*0440*/  I2F.U32.RP R3, UR38 ;  /* 0x0000002600037d06 */ /* 0x000e220008209000 */
[----:B------:R-:W-:Y:S01]  /*0450*/  ISETP.NE.U32.AND P1, PT, RZ, UR38, PT ;  /* 0x00000026ff007c0c */ /* 0x000fe2000bf25070 */
[----:B------:R-:W-:-:S06]  /*0460*/  IMAD.MOV.U32 R25, RZ, RZ, RZ ;  /* 0x000000ffff197224 */ /* 0x000fcc00078e00ff */
[----:B0-----:R-:W0:Y:S02]  /*0470*/  MUFU.RCP R3, R3 ;  /* 0x0000000300037308 */ /* 0x001e240000001000 */
[----:B0-----:R-:W-:-:S06]  /*0480*/  VIADD R6, R3, 0xffffffe ;  /* 0x0ffffffe03067836 */ /* 0x001fcc0000000000 */
[----:B------:R0:W1:Y:S02]  /*0490*/  F2I.FTZ.U32.TRUNC.NTZ R7, R6 ;  /* 0x0000000600077305 */ /* 0x000064000021f000 */
[----:B0-----:R-:W-:Y:S01]  /*04a0*/  IMAD.MOV.U32 R6, RZ, RZ, RZ ;  /* 0x000000ffff067224 */ /* 0x001fe200078e00ff */
[----:B-1----:R-:W-:-:S05]  /*04b0*/  IADD3 R5, PT, PT, RZ, -R7, RZ ;  /* 0x80000007ff057210 */ /* 0x002fca0007ffe0ff */
[----:B------:R-:W-:-:S04]  /*04c0*/  IMAD R5, R5, UR38, RZ ;  /* 0x0000002605057c24 */ /* 0x000fc8000f8e02ff */
[----:B------:R-:W-:-:S06]  /*04d0*/  IMAD.HI.U32 R7, R7, R5, R6 ;  /* 0x0000000507077227 */ /* 0x000fcc00078e0006 */
[----:B------:R-:W-:-:S04]  /*04e0*/  IMAD.HI.U32 R7, R7, R24, RZ ;  /* 0x0000001807077227 */ /* 0x000fc800078e00ff */
[----:B------:R-:W-:-:S04]  /*04f0*/  IMAD.MOV R7, RZ, RZ, -R7 ;  /* 0x000000ffff077224 */ /* 0x000fc800078e0a07 */
[----:B------:R-:W-:-:S05]  /*0500*/  IMAD R24, R7, UR38, R24 ;  /* 0x0000002607187c24 */ /* 0x000fca000f8e0218 */
[----:B------:R-:W-:-:S13]  /*0510*/  ISETP.GE.U32.AND P0, PT, R24, UR38, PT ;  /* 0x0000002618007c0c */ /* 0x000fda000bf06070 */
[----:B------:R-:W-:-:S05]  /*0520*/  @P0 VIADD R24, R24, -UR38 ;  /* 0x8000002618180c36 */ /* 0x000fca0008000000 */
[----:B------:R-:W-:-:S13]  /*0530*/  ISETP.GE.U32.AND P0, PT, R24, UR38, PT ;  /* 0x0000002618007c0c */ /* 0x000fda000bf06070 */
[----:B------:R-:W-:Y:S01]  /*0540*/  @P0 VIADD R24, R24, -UR38 ;  /* 0x8000002618180c36 */ /* 0x000fe20008000000 */
[----:B------:R-:W-:Y:S01]  /*0550*/  @!P1 LOP3.LUT R24, RZ, UR38, RZ, 0x33, !PT ;  /* 0x00000026ff189c12 */ /* 0x000fe2000f8e33ff */
[----:B------:R-:W-:Y:S06]  /*0560*/  BRA `(.L_x_5) ;  /* 0x0000000000107947 */ /* 0x000fec0003800000 */
.L_x_4:
[----:B------:R-:W-:Y:S01]  /*0570*/  IMAD.MOV.U32 R5, RZ, RZ, R24 ;  /* 0x000000ffff057224 */ /* 0x000fe200078e0018 */
[----:B------:R-:W-:-:S07]  /*0580*/  MOV R10, 0x5a0 ;  /* 0x000005a0000a7802 */ /* 0x000fce0000000f00 */
[----:B------:R-:W-:Y:S05]  /*0590*/  CALL.REL.NOINC `($__internal_0_$__cuda_sm20_rem_u64) ;  /* 0x00000048002c7944 */ /* 0x000fea0003c00000 */
[----:B------:R-:W-:-:S07]  /*05a0*/  IMAD.MOV.U32 R25, RZ, RZ, R3 ;  /* 0x000000ffff197224 */ /* 0x000fce00078e0003 */
.L_x_5:
[----:B------:R-:W-:Y:S05]  /*05b0*/  BSYNC.RECONVERGENT B1 ;  /* 0x0000000000017941 */ /* 0x000fea0003800200 */
.L_x_3:
[----:B------:R-:W-:Y:S02]  /*05c0*/  IADD3 R6, P0, PT, R24, UR36, RZ ;  /* 0x0000002418067c10 */ /* 0x000fe4000ff1e0ff */
[----:B------:R-:W-:Y:S02]  /*05d0*/  R2UR UR4, R22 ;  /* 0x00000000160472ca */ /* 0x000fe400000e0000 */
[----:B------:R-:W-:Y:S02]  /*05e0*/  IADD3.X R7, PT, PT, R25, UR37, RZ, P0, !PT ;  /* 0x0000002519077c10 */ /* 0x000fe400087fe4ff */
[----:B------:R-:W-:Y:S02]  /*05f0*/  IADD3 R5, P0, PT, R12, -0x6, RZ ;  /* 0xfffffffa0c057810 */ /* 0x000fe40007f1e0ff */
[----:B------:R-:W-:Y:S02]  /*0600*/  R2UR UR5, R23 ;  /* 0x00000000170572ca */ /* 0x000fe400000e0000 */
[----:B------:R-:W-:-:S04]  /*0610*/  IADD3.X R10, PT, PT, R14, -0x1, RZ, P0, !PT ;  /* 0xffffffff0e0a7810 */ /* 0x000fc800007fe4ff */
[----:B------:R-:W-:-:S04]  /*0620*/  LOP3.LUT R3, R10, UR39, RZ, 0xfc, !PT ;  /* 0x000000270a037c12 */ /* 0x000fc8000f8efcff */
[----:B------:R-:W-:Y:S01]  /*0630*/  ISETP.NE.U32.AND P0, PT, R3, RZ, PT ;  /* 0x000000ff0300720c */ /* 0x000fe20003f05070 */
[----:B------:R-:W-:Y:S02]  /*0640*/  BSSY.RECONVERGENT B1, `(.L_x_6) ;  /* 0x000001b000017945 */ /* 0x000fe40003800200 */
[----:B------:R0:W5:Y:S10]  /*0650*/  LDG.E.U8 R25, desc[UR4][R6.64] ;  /* 0x0000000406197981 */ /* 0x000174000c1e1100 */
[----:B0-----:R-:W-:Y:S05]  /*0660*/  @P0 BRA `(.L_x_7) ;  /* 0x00000000004c0947 */ /* 0x001fea0003800000 */
[----:B------:R-:W0:Y:S01]  /*0670*/  I2F.U32.RP R10, UR38 ;  /* 0x00000026000a7d06 */ /* 0x000e220008209000 */
[----:B------:R-:W-:Y:S01]  /*0680*/  IMAD.MOV.U32 R6, RZ, RZ, RZ ;  /* 0x000000ffff067224 */ /* 0x000fe200078e00ff */
[----:B------:R-:W-:-:S06]  /*0690*/  ISETP.NE.U32.AND P1, PT, RZ, UR38, PT ;  /* 0x00000026ff007c0c */ /* 0x000fcc000bf25070 */
[----:B0-----:R-:W0:Y:S02]  /*06a0*/  MUFU.RCP R10, R10 ;  /* 0x0000000a000a7308 */ /* 0x001e240000001000 */
[----:B0-----:R-:W-:-:S06]  /*06b0*/  VIADD R7, R10, 0xffffffe ;  /* 0x0ffffffe0a077836 */ /* 0x001fcc0000000000 */
[----:B------:R-:W0:Y:S02]  /*06c0*/  F2I.FTZ.U32.TRUNC.NTZ R7, R7 ;  /* 0x0000000700077305 */ /* 0x000e24000021f000 */
[----:B0-----:R-:W-:-:S05]  /*06d0*/  IADD3 R3, PT, PT, RZ, -R7, RZ ;  /* 0x80000007ff037210 */ /* 0x001fca0007ffe0ff */
[----:B------:R-:W-:-:S04]  /*06e0*/  IMAD R3, R3, UR38, RZ ;  /* 0x0000002603037c24 */ /* 0x000fc8000f8e02ff */
[----:B------:R-:W-:-:S04]  /*06f0*/  IMAD.HI.U32 R6, R7, R3, R6 ;  /* 0x0000000307067227 */ /* 0x000fc800078e0006 */
[----:B------:R-:W-:Y:S02]  /*0700*/  IMAD.MOV.U32 R7, RZ, RZ, RZ ;  /* 0x000000ffff077224 */ /* 0x000fe400078e00ff */
        /* <DEDUP_REMOVED lines=9> */
.L_x_7:
[----:B------:R-:W-:Y:S01]  /*07a0*/  IMAD.MOV.U32 R3, RZ, RZ, R10 ;  /* 0x000000ffff037224 */ /* 0x000fe200078e000a */
[----:B------:R-:W-:-:S07]  /*07b0*/  MOV R10, 0x7d0 ;  /* 0x000007d0000a7802 */ /* 0x000fce0000000f00 */
[----:B-----5:R-:W-:Y:S05]  /*07c0*/  CALL.REL.NOINC `($__internal_0_$__cuda_sm20_rem_u64) ;  /* 0x0000004400a07944 */ /* 0x020fea0003c00000 */
[----:B------:R-:W-:Y:S02]  /*07d0*/  IMAD.MOV.U32 R6, RZ, RZ, R24 ;  /* 0x000000ffff067224 */ /* 0x000fe400078e0018 */
[----:B------:R-:W-:-:S07]  /*07e0*/  IMAD.MOV.U32 R7, RZ, RZ, R3 ;  /* 0x000000ffff077224 */ /* 0x000fce00078e0003 */
.L_x_8:
[----:B------:R-:W-:Y:S05]  /*07f0*/  BSYNC.RECONVERGENT B1 ;  /* 0x0000000000017941 */ /* 0x000fea0003800200 */
.L_x_6:
        /* <DEDUP_REMOVED lines=15> */
[----:B0-----:R-:W-:-:S06]  /*08f0*/  IADD3 R7, PT, PT, R10, 0xffffffe, RZ ;  /* 0x0ffffffe0a077810 */ /* 0x001fcc0007ffe0ff */
[----:B------:R-:W0:Y:S02]  /*0900*/  F2I.FTZ.U32.TRUNC.NTZ R7, R7 ;  /* 0x0000000700077305 */ /* 0x000e24000021f000 */
[----:B0-----:R-:W-:-:S04]  /*0910*/  IMAD.MOV R3, RZ, RZ, -R7 ;  /* 0x000000ffff037224 */ /* 0x001fc800078e0a07 */
        /* <DEDUP_REMOVED lines=12> */
.L_x_10:
[----:B------:R-:W-:Y:S01]  /*09e0*/  IMAD.MOV.U32 R3, RZ, RZ, R6 ;  /* 0x000000ffff037224 */ /* 0x000fe200078e0006 */
[----:B------:R-:W-:-:S07]  /*09f0*/  MOV R10, 0xa10 ;  /* 0x00000a10000a7802 */ /* 0x000fce0000000f00 */
[----:B-----5:R-:W-:Y:S05]  /*0a00*/  CALL.REL.NOINC `($__internal_0_$__cuda_sm20_rem_u64) ;  /* 0x0000004400107944 */ /* 0x020fea0003c00000 */
[----:B------:R-:W-:Y:S01]  /*0a10*/  IMAD.MOV.U32 R6, RZ, RZ, R24 ;  /* 0x000000ffff067224 */ /* 0x000fe200078e0018 */
[----:B------:R-:W-:-:S07]  /*0a20*/  MOV R7, R3 ;  /* 0x0000000300077202 */ /* 0x000fce0000000f00 */
.L_x_11:
[----:B------:R-:W-:Y:S05]  /*0a30*/  BSYNC.RECONVERGENT B1 ;  /* 0x0000000000017941 */ /* 0x000fea0003800200 */
.L_x_9:
        /* <DEDUP_REMOVED lines=30> */
.L_x_13:
[----:B------:R-:W-:Y:S01]  /*0c20*/  IMAD.MOV.U32 R3, RZ, RZ, R10 ;  /* 0x000000ffff037224 */ /* 0x000fe200078e000a */
[----:B------:R-:W-:-:S07]  /*0c30*/  MOV R10, 0xc50 ;  /* 0x00000c50000a7802 */ /* 0x000fce0000000f00 */
[----:B-----5:R-:W-:Y:S05]  /*0c40*/  CALL.REL.NOINC `($__internal_0_$__cuda_sm20_rem_u64) ;  /* 0x0000004000807944 */ /* 0x020fea0003c00000 */
[----:B------:R-:W-:Y:S01]  /*0c50*/  MOV R6, R24 ;  /* 0x0000001800067202 */ /* 0x000fe20000000f00 */
[----:B------:R-:W-:-:S07]  /*0c60*/  IMAD.MOV.U32 R7, RZ, RZ, R3 ;  /* 0x000000ffff077224 */ /* 0x000fce00078e0003 */
.L_x_14:
[----:B------:R-:W-:Y:S05]  /*0c70*/  BSYNC.RECONVERGENT B1 ;  /* 0x0000000000017941 */ /* 0x000fea0003800200 */
.L_x_12:
[----:B------:R-:W-:Y:S02]  /*0c80*/  R2UR UR4, R22 ;  /* 0x00000000160472ca */ /* 0x000fe400000e0000 */
[----:B------:R-:W-:Y:S02]  /*0c90*/  R2UR UR5, R23 ;  /* 0x00000000170572ca */ /* 0x000fe400000e0000 */
[----:B------:R-:W-:-:S04]  /*0ca0*/  IADD3 R6, P0, PT, R6, UR36, RZ ;  /* 0x0000002406067c10 */ /* 0x000fc8000ff1e0ff */
[----:B------:R-:W-:-:S07]  /*0cb0*/  IADD3.X R7, PT, PT, R7, UR37, RZ, P0, !PT ;  /* 0x0000002507077c10 */ /* 0x000fce00087fe4ff */
[----:B------:R-:W2:Y:S01]  /*0cc0*/  LDG.E.U8 R6, desc[UR4][R6.64] ;  /* 0x0000000406067981 */ /* 0x000ea2000c1e1100 */
[----:B-----5:R-:W-:Y:S01]  /*0cd0*/  PRMT R25, R25, 0x3340, R28 ;  /* 0x0000334019197816 */ /* 0x020fe2000000001c */
[----:B------:R-:W-:Y:S01]  /*0ce0*/  BSSY.RECONVERGENT B1, `(.L_x_15) ;  /* 0x0000020000017945 */ /* 0x000fe20003800200 */
[----:B------:R-:W-:-:S04]  /*0cf0*/  IADD3 R5, P0, PT, R12, -0x3, RZ ;  /* 0xfffffffd0c057810 */ /* 0x000fc80007f1e0ff */
[----:B------:R-:W-:-:S04]  /*0d00*/  IADD3.X R21, PT, PT, R14, -0x1, RZ, P0, !PT ;  /* 0xffffffff0e157810 */ /* 0x000fc800007fe4ff */
[----:B------:R-:W-:-:S04]  /*0d10*/  LOP3.LUT R3, R21, UR39, RZ, 0xfc, !PT ;  /* 0x0000002715037c12 */ /* 0x000fc8000f8efcff */
[----:B------:R-:W-:Y:S02]  /*0d20*/  ISETP.NE.U32.AND P0, PT, R3, RZ, PT ;  /* 0x000000ff0300720c */ /* 0x000fe40003f05070 */
[----:B--2---:R-:W-:-:S04]  /*0d30*/  PRMT R10, R27, 0x3340, R6 ;  /* 0x000033401b0a7816 */ /* 0x004fc80000000006 */
[----:B------:R-:W-:-:S05]  /*0d40*/  PRMT R10, R25, 0x5410, R10 ;  /* 0x00005410190a7816 */ /* 0x000fca000000000a */
[----:B------:R0:W-:Y:S02]  /*0d50*/  STL [R13+-0x8], R10 ;  /* 0xfffff80a0d007387 */ /* 0x0001e40000100800 */
[----:B------:R-:W-:Y:S05]  /*0d60*/  @P0 BRA `(.L_x_16) ;  /* 0x00000000004c0947 */ /* 0x000fea0003800000 */
[----:B0-----:R-:W0:Y:S01]  /*0d70*/  I2F.U32.RP R10, UR38 ;  /* 0x00000026000a7d06 */ /* 0x001e220008209000 */
[----:B------:R-:W-:Y:S01]  /*0d80*/  ISETP.NE.U32.AND P1, PT, RZ, UR38, PT ;  /* 0x00000026ff007c0c */ /* 0x000fe2000bf25070 */
[----:B------:R-:W-:-:S06]  /*0d90*/  IMAD.MOV.U32 R25, RZ, RZ, RZ ;  /* 0x000000ffff197224 */ /* 0x000fcc00078e00ff */
[----:B0-----:R-:W0:Y:S02]  /*0da0*/  MUFU.RCP R10, R10 ;  /* 0x0000000a000a7308 */ /* 0x001e240000001000 */
[----:B0-----:R-:W-:-:S06]  /*0db0*/  VIADD R6, R10, 0xffffffe ;  /* 0x0ffffffe0a067836 */ /* 0x001fcc0000000000 */
[----:B------:R0:W1:Y:S02]  /*0dc0*/  F2I.FTZ.U32.TRUNC.NTZ R7, R6 ;  /* 0x0000000600077305 */ /* 0x000064000021f000 */
[----:B0-----:R-:W-:Y:S02]  /*0dd0*/  IMAD.MOV.U32 R6, RZ, RZ, RZ ;  /* 0x000000ffff067224 */ /* 0x001fe400078e00ff */
[----:B-1----:R-:W-:-:S04]  /*0de0*/  IMAD.MOV R3, RZ, RZ, -R7 ;  /* 0x000000ffff037224 */ /* 0x002fc800078e0a07 */
        /* <DEDUP_REMOVED lines=11> */
.L_x_16:
[----:B------:R-:W-:Y:S02]  /*0ea0*/  MOV R3, R21 ;  /* 0x0000001500037202 */ /* 0x000fe40000000f00 */
[----:B0-----:R-:W-:-:S07]  /*0eb0*/  MOV R10, 0xed0 ;  /* 0x00000ed0000a7802 */ /* 0x001fce0000000f00 */
[----:B------:R-:W-:Y:S05]  /*0ec0*/  CALL.REL.NOINC `($__internal_0_$__cuda_sm20_rem_u64) ;  /* 0x0000003c00e07944 */ /* 0x000fea0003c00000 */
[----:B------:R-:W-:-:S07]  /*0ed0*/  IMAD.MOV.U32 R25, RZ, RZ, R3 ;  /* 0x000000ffff197224 */ /* 0x000fce00078e0003 */
.L_x_17:
[----:B------:R-:W-:Y:S05]  /*0ee0*/  BSYNC.RECONVERGENT B1 ;  /* 0x0000000000017941 */ /* 0x000fea0003800200 */
.L_x_15:
        /* <DEDUP_REMOVED lines=30> */
.L_x_19:
[----:B------:R-:W-:Y:S02]  /*10d0*/  MOV R3, R10 ;  /* 0x0000000a00037202 */ /* 0x000fe40000000f00 */
[----:B------:R-:W-:-:S07]  /*10e0*/  MOV R10, 0x1100 ;  /* 0x00001100000a7802 */ /* 0x000fce0000000f00 */
[----:B-----5:R-:W-:Y:S05]  /*10f0*/  CALL.REL.NOINC `($__internal_0_$__cuda_sm20_rem_u64) ;  /* 0x0000003c00547944 */ /* 0x020fea0003c00000 */
[----:B------:R-:W-:Y:S02]  /*1100*/  IMAD.MOV.U32 R6, RZ, RZ, R24 ;  /* 0x000000ffff067224 */ /* 0x000fe400078e0018 */
[----:B------:R-:W-:-:S07]  /*1110*/  IMAD.MOV.U32 R7, RZ, RZ, R3 ;  /* 0x000000ffff077224 */ /* 0x000fce00078e0003 */
.L_x_20:
[----:B------:R-:W-:Y:S05]  /*1120*/  BSYNC.RECONVERGENT B1 ;  /* 0x0000000000017941 */ /* 0x000fea0003800200 */
.L_x_18:
        /* <DEDUP_REMOVED lines=20> */
[----:B------:R-:W-:Y:S02]  /*1270*/  HFMA2 R7, -RZ, RZ, 0, 0 ;  /* 0x00000000ff077431 */ /* 0x000fe400000001ff */
        /* <DEDUP_REMOVED lines=9> */
.L_x_22:
[----:B------:R-:W-:Y:S01]  /*1310*/  IMAD.MOV.U32 R3, RZ, RZ, R6 ;  /* 0x000000ffff037224 */ /* 0x000fe200078e0006 */
[----:B------:R-:W-:-:S07]  /*1320*/  MOV R10, 0x1340 ;  /* 0x00001340000a7802 */ /* 0x000fce0000000f00 */
[----:B-----5:R-:W-:Y:S05]  /*1330*/  CALL.REL.NOINC `($__internal_0_$__cuda_sm20_rem_u64) ;  /* 0x0000003800c47944 */ /* 0x020fea0003c00000 */
[----:B------:R-:W-:Y:S02]  /*1340*/  IMAD.MOV.U32 R6, RZ, RZ, R24 ;  /* 0x000000ffff067224 */ /* 0x000fe400078e0018 */
[----:B------:R-:W-:-:S07]  /*1350*/  IMAD.MOV.U32 R7, RZ, RZ, R3 ;  /* 0x000000ffff077224 */ /* 0x000fce00078e0003 */
.L_x_23:
[----:B------:R-:W-:Y:S05]  /*1360*/  BSYNC.RECONVERGENT B1 ;  /* 0x0000000000017941 */ /* 0x000fea0003800200 */
.L_x_21:
[----:B------:R-:W-:Y:S02]  /*1370*/  IADD3 R6, P0, PT, R6, UR36, RZ ;  /* 0x0000002406067c10 */ /* 0x000fe4000ff1e0ff */
[----:B------:R-:W-:Y:S02]  /*1380*/  LOP3.LUT R3, R14, UR39, RZ, 0xfc, !PT ;  /* 0x000000270e037c12 */ /* 0x000fe4000f8efcff */
[----:B------:R-:W-:Y:S02]  /*1390*/  R2UR UR4, R22 ;  /* 0x00000000160472ca */ /* 0x000fe400000e0000 */
[----:B------:R-:W-:Y:S02]  /*13a0*/  R2UR UR5, R23 ;  /* 0x00000000170572ca */ /* 0x000fe400000e0000 */
[----:B------:R-:W-:Y:S02]  /*13b0*/  IADD3.X R7, PT, PT, R7, UR37, RZ, P0, !PT ;  /* 0x0000002507077c10 */ /* 0x000fe400087fe4ff */
[----:B------:R-:W-:Y:S01]  /*13c0*/  ISETP.NE.U32.AND P0, PT, R3, RZ, PT ;  /* 0x000000ff0300720c */ /* 0x000fe20003f05070 */
[----:B------:R-:W-:Y:S08]  /*13d0*/  BSSY.RECONVERGENT B1, `(.L_x_24) ;  /* 0x000001c000017945 */ /* 0x000ff00003800200 */
[----:B------:R0:W5:Y:S04]  /*13e0*/  LDG.E.U8 R27, desc[UR4][R6.64] ;  /* 0x00000004061b7981 */ /* 0x000168000c1e1100 */
[----:B------:R-:W-:Y:S05]  /*13f0*/  @P0 BRA `(.L_x_25) ;  /* 0x00000000004c0947 */ /* 0x000fea0003800000 */
[----:B------:R-:W1:Y:S01]  /*1400*/  I2F.U32.RP R5, UR38 ;  /* 0x0000002600057d06 */ /* 0x000e620008209000 */
[----:B0-----:R-:W-:Y:S01]  /*1410*/  IMAD.MOV.U32 R6, RZ, RZ, RZ ;  /* 0x000000ffff067224 */ /* 0x001fe200078e00ff */
[----:B------:R-:W-:-:S06]  /*1420*/  ISETP.NE.U32.AND P1, PT, RZ, UR38, PT ;  /* 0x00000026ff007c0c */ /* 0x000fcc000bf25070 */
[----:B-1----:R-:W0:Y:S02]  /*1430*/  MUFU.RCP R5, R5 ;  /* 0x0000000500057308 */ /* 0x002e240000001000 */
        /* <DEDUP_REMOVED lines=12> */
[----:B------:R-:W-:Y:S02]  /*1500*/  @P0 IADD3 R6, PT, PT, R6, -UR38, RZ ;  /* 0x8000002606060c10 */ /* 0x000fe4000fffe0ff */
[----:B------:R-:W-:Y:S01]  /*1510*/  @!P1 LOP3.LUT R6, RZ, UR38, RZ, 0x33, !PT ;  /* 0x00000026ff069c12 */ /* 0x000fe2000f8e33ff */
[----:B------:R-:W-:Y:S06]  /*1520*/  BRA `(.L_x_26) ;  /* 0x0000000000187947 */ /* 0x000fec0003800000 */
.L_x_25:
[----:B------:R-:W-:Y:S01]  /*1530*/  IMAD.MOV.U32 R5, RZ, RZ, R12 ;  /* 0x000000ffff057224 */ /* 0x000fe200078e000c */
[----:B------:R-:W-:Y:S01]  /*1540*/  MOV R10, 0x1570 ;  /* 0x00001570000a7802 */ /* 0x000fe20000000f00 */
[----:B------:R-:W-:-:S07]  /*1550*/  IMAD.MOV.U32 R3, RZ, RZ, R14 ;  /* 0x000000ffff037224 */ /* 0x000fce00078e000e */
[----:B0----5:R-:W-:Y:S05]  /*1560*/  CALL.REL.NOINC `($__internal_0_$__cuda_sm20_rem_u64) ;  /* 0x0000003800387944 */ /* 0x021fea0003c00000 */
[----:B------:R-:W-:Y:S02]  /*1570*/  IMAD.MOV.U32 R6, RZ, RZ, R24 ;  /* 0x000000ffff067224 */ /* 0x000fe400078e0018 */
[----:B------:R-:W-:-:S07]  /*1580*/  IMAD.MOV.U32 R7, RZ, RZ, R3 ;  /* 0x000000ffff077224 */ /* 0x000fce00078e0003 */
.L_x_26:
[----:B------:R-:W-:Y:S05]  /*1590*/  BSYNC.RECONVERGENT B1 ;  /* 0x0000000000017941 */ /* 0x000fea0003800200 */
.L_x_24:
[----:B------:R-:W-:Y:S02]  /*15a0*/  R2UR UR4, R22 ;  /* 0x00000000160472ca */ /* 0x000fe400000e0000 */
[----:B------:R-:W-:Y:S02]  /*15b0*/  R2UR UR5, R23 ;  /* 0x00000000170572ca */ /* 0x000fe400000e0000 */
[----:B------:R-:W-:-:S04]  /*15c0*/  IADD3 R6, P0, PT, R6, UR36, RZ ;  /* 0x0000002406067c10 */ /* 0x000fc8000ff1e0ff */
[----:B------:R-:W-:-:S07]  /*15d0*/  IADD3.X R7, PT, PT, R7, UR37, RZ, P0, !PT ;  /* 0x0000002507077c10 */ /* 0x000fce00087fe4ff */
[----:B------:R-:W2:Y:S01]  /*15e0*/  LDG.E.U8 R6, desc[UR4][R6.64] ;  /* 0x0000000406067981 */ /* 0x000ea2000c1e1100 */
[----:B-----5:R-:W-:Y:S01]  /*15f0*/  PRMT R25, R25, 0x3340, R28 ;  /* 0x0000334019197816 */ /* 0x020fe2000000001c */
[----:B------:R-:W-:Y:S01]  /*1600*/  BSSY.RECONVERGENT B1, `(.L_x_27) ;  /* 0x0000020000017945 */ /* 0x000fe20003800200 */
[----:B------:R-:W-:-:S05]  /*1610*/  IADD3 R5, P0, PT, R12, 0x1, RZ ;  /* 0x000000010c057810 */ /* 0x000fca0007f1e0ff */
[----:B------:R-:W-:-:S05]  /*1620*/  IMAD.X R21, RZ, RZ, R14, P0 ;  /* 0x000000ffff157224 */ /* 0x000fca00000e060e */
        /* <DEDUP_REMOVED lines=12> */
[----:B0-----:R-:W-:Y:S01]  /*16f0*/  MOV R6, RZ ;  /* 0x000000ff00067202 */ /* 0x001fe20000000f00 */
        /* <DEDUP_REMOVED lines=12> */
.L_x_28:
[----:B------:R-:W-:Y:S01]  /*17c0*/  IMAD.MOV.U32 R3, RZ, RZ, R21 ;  /* 0x000000ffff037224 */ /* 0x000fe200078e0015 */
[----:B0-----:R-:W-:-:S07]  /*17d0*/  MOV R10, 0x17f0 ;  /* 0x000017f0000a7802 */ /* 0x001fce0000000f00 */
[----:B------:R-:W-:Y:S05]  /*17e0*/  CALL.REL.NOINC `($__internal_0_$__cuda_sm20_rem_u64) ;  /* 0x0000003400987944 */ /* 0x000fea0003c00000 */
[----:B------:R-:W-:-:S07]  /*17f0*/  IMAD.MOV.U32 R25, RZ, RZ, R3 ;  /* 0x000000ffff197224 */ /* 0x000fce00078e0003 */
.L_x_29:
[----:B------:R-:W-:Y:S05]  /*1800*/  BSYNC.RECONVERGENT B1 ;  /* 0x0000000000017941 */ /* 0x000fea0003800200 */
.L_x_27:
[----:B------:R-:W-:Y:S02]  /*1810*/  IADD3 R6, P0, PT, R24, UR36, RZ ;  /* 0x0000002418067c10 */ /* 0x000fe4000ff1e0ff */
[----:B------:R-:W-:Y:S02]  /*1820*/  R2UR UR4, R22 ;  /* 0x00000000160472ca */ /* 0x000fe400000e0000 */
[----:B------:R-:W-:Y:S02]  /*1830*/  IADD3.X R7, PT, PT, R25, UR37, RZ, P0, !PT ;  /* 0x0000002519077c10 */ /* 0x000fe400087fe4ff */
[----:B------:R-:W-:Y:S02]  /*1840*/  IADD3 R5, P0, PT, R12, 0x2, RZ ;  /* 0x000000020c057810 */ /* 0x000fe40007f1e0ff */
[----:B------:R-:W-:-:S03]  /*1850*/  R2UR UR5, R23 ;  /* 0x00000000170572ca */ /* 0x000fc600000e0000 */
[----:B------:R-:W-:-:S05]  /*1860*/  IMAD.X R10, RZ, RZ, R14, P0 ;  /* 0x000000ffff0a7224 */ /* 0x000fca00000e060e */
[----:B------:R-:W-:-:S04]  /*1870*/  LOP3.LUT R3, R10, UR39, RZ, 0xfc, !PT ;  /* 0x000000270a037c12 */ /* 0x000fc8000f8efcff */
[----:B------:R-:W-:Y:S01]  /*1880*/  ISETP.NE.U32.AND P0, PT, R3, RZ, PT ;  /* 0x000000ff0300720c */ /* 0x000fe20003f05070 */
[----:B------:R0:W5:Y:S01]  /*1890*/  LDG.E.U8 R25, desc[UR4][R6.64] ;  /* 0x0000000406197981 */ /* 0x000162000c1e1100 */
[----:B------:R-:W-:Y:S11]  /*18a0*/  BSSY.RECONVERGENT B1, `(.L_x_30) ;  /* 0x000001a000017945 */ /* 0x000ff60003800200 */
        /* <DEDUP_REMOVED lines=20> */
.L_x_31:
[----:B------:R-:W-:Y:S01]  /*19f0*/  IMAD.MOV.U32 R3, RZ, RZ, R10 ;  /* 0x000000ffff037224 */ /* 0x000fe200078e000a */
[----:B------:R-:W-:-:S07]  /*1a00*/  MOV R10, 0x1a20 ;  /* 0x00001a20000a7802 */ /* 0x000fce0000000f00 */
[----:B-----5:R-:W-:Y:S05]  /*1a10*/  CALL.REL.NOINC `($__internal_0_$__cuda_sm20_rem_u64) ;  /* 0x00000034000c7944 */ /* 0x020fea0003c00000 */
[----:B------:R-:W-:Y:S02]  /*1a20*/  IMAD.MOV.U32 R6, RZ, RZ, R24 ;  /* 0x000000ffff067224 */ /* 0x000fe400078e0018 */
[----:B------:R-:W-:-:S07]  /*1a30*/  IMAD.MOV.U32 R7, RZ, RZ, R3 ;  /* 0x000000ffff077224 */ /* 0x000fce00078e0003 */
.L_x_32:
[----:B------:R-:W-:Y:S05]  /*1a40*/  BSYNC.RECONVERGENT B1 ;  /* 0x0000000000017941 */ /* 0x000fea0003800200 */
.L_x_30:
[----:B------:R-:W-:Y:S02]  /*1a50*/  IADD3 R28, P0, PT, R6, UR36, RZ ;  /* 0x00000024061c7c10 */ /* 0x000fe4000ff1e0ff */
[----:B------:R-:W-:Y:S02]  /*1a60*/  R2UR UR4, R22 ;  /* 0x00000000160472ca */ /* 0x000fe400000e0000 */
[----:B------:R-:W-:Y:S02]  /*1a70*/  IADD3.X R29, PT, PT, R7, UR37, RZ, P0, !PT ;  /* 0x00000025071d7c10 */ /* 0x000fe400087fe4ff */
[----:B------:R-:W-:Y:S02]  /*1a80*/  IADD3 R5, P0, PT, R12, 0x3, RZ ;  /* 0x000000030c057810 */ /* 0x000fe40007f1e0ff */
[----:B------:R-:W-:Y:S02]  /*1a90*/  R2UR UR5, R23 ;  /* 0x00000000170572ca */ /* 0x000fe400000e0000 */
[----:B------:R-:W-:-:S04]  /*1aa0*/  IADD3.X R6, PT, PT, RZ, R14, RZ, P0, !PT ;  /* 0x0000000eff067210 */ /* 0x000fc800007fe4ff */
        /* <DEDUP_REMOVED lines=24> */
.L_x_34:
[----:B------:R-:W-:Y:S01]  /*1c30*/  IMAD.MOV.U32 R3, RZ, RZ, R6 ;  /* 0x000000ffff037224 */ /* 0x000fe200078e0006 */
[----:B------:R-:W-:-:S07]  /*1c40*/  MOV R10, 0x1c60 ;  /* 0x00001c60000a7802 */ /* 0x000fce0000000f00 */
[----:B-----5:R-:W-:Y:S05]  /*1c50*/  CALL.REL.NOINC `($__internal_0_$__cuda_sm20_rem_u64) ;  /* 0x00000030007c7944 */ /* 0x020fea0003c00000 */
[----:B------:R-:W-:Y:S01]  /*1c60*/  MOV R6, R24 ;  /* 0x0000001800067202 */ /* 0x000fe20000000f00 */
[----:B------:R-:W-:-:S07]  /*1c70*/  IMAD.MOV.U32 R7, RZ, RZ, R3 ;  /* 0x000000ffff077224 */ /* 0x000fce00078e0003 */
.L_x_35:
[----:B------:R-:W-:Y:S05]  /*1c80*/  BSYNC.RECONVERGENT B1 ;  /* 0x0000000000017941 */ /* 0x000fea0003800200 */
.L_x_33:
        /* <DEDUP_REMOVED lines=30> */
.L_x_37:
[----:B------:R-:W-:Y:S01]  /*1e70*/  IMAD.MOV.U32 R3, RZ, RZ, R10 ;  /* 0x000000ffff037224 */ /* 0x000fe200078e000a */
[----:B------:R-:W-:-:S07]  /*1e80*/  MOV R10, 0x1ea0 ;  /* 0x00001ea0000a7802 */ /* 0x000fce0000000f00 */
[----:B-----5:R-:W-:Y:S05]  /*1e90*/  CALL.REL.NOINC `($__internal_0_$__cuda_sm20_rem_u64) ;  /* 0x0000002c00ec7944 */ /* 0x020fea0003c00000 */
[----:B------:R-:W-:Y:S02]  /*1ea0*/  IMAD.MOV.U32 R6, RZ, RZ, R24 ;  /* 0x000000ffff067224 */ /* 0x000fe400078e0018 */
[----:B------:R-:W-:-:S07]  /*1eb0*/  IMAD.MOV.U32 R7, RZ, RZ, R3 ;  /* 0x000000ffff077224 */ /* 0x000fce00078e0003 */
.L_x_38:
[----:B------:R-:W-:Y:S05]  /*1ec0*/  BSYNC.RECONVERGENT B1 ;  /* 0x0000000000017941 */ /* 0x000fea0003800200 */
.L_x_36:
        /* <DEDUP_REMOVED lines=13> */
[----:B------:R0:W-:Y:S02]  /*1fa0*/  STL [R13], R10 ;  /* 0x0000000a0d007387 */ /* 0x0001e40000100800 */
        /* <DEDUP_REMOVED lines=15> */
[----:B------:R-:W-:-:S04]  /*20a0*/  @P0 IADD3 R24, PT, PT, R24, -UR38, RZ ;  /* 0x8000002618180c10 */ /* 0x000fc8000fffe0ff */
[----:B------:R-:W-:-:S13]  /*20b0*/  ISETP.GE.U32.AND P0, PT, R24, UR38, PT ;  /* 0x0000002618007c0c */ /* 0x000fda000bf06070 */
[----:B------:R-:W-:Y:S01]  /*20c0*/  @P0 VIADD R24, R24, -UR38 ;  /* 0x8000002618180c36 */ /* 0x000fe20008000000 */
[----:B------:R-:W-:Y:S01]  /*20d0*/  @!P1 LOP3.LUT R24, RZ, UR38, RZ, 0x33, !PT ;  /* 0x00000026ff189c12 */ /* 0x000fe2000f8e33ff */
[----:B------:R-:W-:Y:S06]  /*20e0*/  BRA `(.L_x_41) ;  /* 0x0000000000107947 */ /* 0x000fec0003800000 */
.L_x_40:
[----:B------:R-:W-:Y:S01]  /*20f0*/  IMAD.MOV.U32 R3, RZ, RZ, R21 ;  /* 0x000000ffff037224 */ /* 0x000fe200078e0015 */
[----:B0-----:R-:W-:-:S07]  /*2100*/  MOV R10, 0x2120 ;  /* 0x00002120000a7802 */ /* 0x001fce0000000f00 */
[----:B------:R-:W-:Y:S05]  /*2110*/  CALL.REL.NOINC `($__internal_0_$__cuda_sm20_rem_u64) ;  /* 0x0000002c004c7944 */ /* 0x000fea0003c00000 */
[----:B------:R-:W-:-:S07]  /*2120*/  IMAD.MOV.U32 R25, RZ, RZ, R3 ;  /* 0x000000ffff197224 */ /* 0x000fce00078e0003 */
.L_x_41:
[----:B------:R-:W-:Y:S05]  /*2130*/  BSYNC.RECONVERGENT B1 ;  /* 0x0000000000017941 */ /* 0x000fea0003800200 */
.L_x_39:
        /* <DEDUP_REMOVED lines=21> */
[----:B------:R-:W-:-:S05]  /*2290*/  IMAD.HI.U32 R3, R6, R5, RZ ;  /* 0x0000000506037227 */ /* 0x000fca00078e00ff */
[----:B------:R-:W-:-:S05]  /*22a0*/  IADD3 R3, PT, PT, -R3, RZ, RZ ;  /* 0x000000ff03037210 */ /* 0x000fca0007ffe1ff */
[----:B------:R-:W-:-:S05]  /*22b0*/  IMAD R6, R3, UR38, R5 ;  /* 0x0000002603067c24 */ /* 0x000fca000f8e0205 */
[----:B------:R-:W-:-:S13]  /*22c0*/  ISETP.GE.U32.AND P0, PT, R6, UR38, PT ;  /* 0x0000002606007c0c */ /* 0x000fda000bf06070 */
[----:B------:R-:W-:-:S05]  /*22d0*/  @P0 VIADD R6, R6, -UR38 ;  /* 0x8000002606060c36 */ /* 0x000fca0008000000 */
[----:B------:R-:W-:-:S13]  /*22e0*/  ISETP.GE.U32.AND P0, PT, R6, UR38, PT ;  /* 0x0000002606007c0c */ /* 0x000fda000bf06070 */
[----:B------:R-:W-:Y:S01]  /*22f0*/  @P0 VIADD R6, R6, -UR38 ;  /* 0x8000002606060c36 */ /* 0x000fe20008000000 */
[----:B------:R-:W-:Y:S01]  /*2300*/  @!P1 LOP3.LUT R6, RZ, UR38, RZ, 0x33, !PT ;  /* 0x00000026ff069c12 */ /* 0x000fe2000f8e33ff */
[----:B------:R-:W-:Y:S06]  /*2310*/  BRA `(.L_x_44) ;  /* 0x0000000000147947 */ /* 0x000fec0003800000 */
.L_x_43:
[----:B------:R-:W-:Y:S01]  /*2320*/  IMAD.MOV.U32 R3, RZ, RZ, R10 ;  /* 0x000000ffff037224 */ /* 0x000fe200078e000a */
[----:B------:R-:W-:-:S07]  /*2330*/  MOV R10, 0x2350 ;  /* 0x00002350000a7802 */ /* 0x000fce0000000f00 */
[----:B-----5:R-:W-:Y:S05]  /*2340*/  CALL.REL.NOINC `($__internal_0_$__cuda_sm20_rem_u64) ;  /* 0x0000002800c07944 */ /* 0x020fea0003c00000 */
[----:B------:R-:W-:Y:S02]  /*2350*/  IMAD.MOV.U32 R6, RZ, RZ, R24 ;  /* 0x000000ffff067224 */ /* 0x000fe400078e0018 */
[----:B------:R-:W-:-:S07]  /*2360*/  IMAD.MOV.U32 R7, RZ, RZ, R3 ;  /* 0x000000ffff077224 */ /* 0x000fce00078e0003 */
.L_x_44:
[----:B------:R-:W-:Y:S05]  /*2370*/  BSYNC.RECONVERGENT B1 ;  /* 0x0000000000017941 */ /* 0x000fea0003800200 */
.L_x_42:
        /* <DEDUP_REMOVED lines=30> */
.L_x_46:
[----:B------:R-:W-:Y:S01]  /*2560*/  IMAD.MOV.U32 R3, RZ, RZ, R6 ;  /* 0x000000ffff037224 */ /* 0x000fe200078e0006 */
[----:B------:R-:W-:-:S07]  /*2570*/  MOV R10, 0x2590 ;  /* 0x00002590000a7802 */ /* 0x000fce0000000f00 */
[----:B-----5:R-:W-:Y:S05]  /*2580*/  CALL.REL.NOINC `($__internal_0_$__cuda_sm20_rem_u64) ;  /* 0x0000002800307944 */ /* 0x020fea0003c00000 */
[----:B------:R-:W-:Y:S02]  /*2590*/  IMAD.MOV.U32 R6, RZ, RZ, R24 ;  /* 0x000000ffff067224 */ /* 0x000fe400078e0018 */
[----:B------:R-:W-:-:S07]  /*25a0*/  IMAD.MOV.U32 R7, RZ, RZ, R3 ;  /* 0x000000ffff077224 */ /* 0x000fce00078e0003 */
.L_x_47:
[----:B------:R-:W-:Y:S05]  /*25b0*/  BSYNC.RECONVERGENT B1 ;  /* 0x0000000000017941 */ /* 0x000fea0003800200 */
.L_x_45:
        /* <DEDUP_REMOVED lines=30> */
.L_x_49:
[----:B------:R-:W-:Y:S01]  /*27a0*/  IMAD.MOV.U32 R3, RZ, RZ, R10 ;  /* 0x000000ffff037224 */ /* 0x000fe200078e000a */
[----:B------:R-:W-:-:S07]  /*27b0*/  MOV R10, 0x27d0 ;  /* 0x000027d0000a7802 */ /* 0x000fce0000000f00 */
[----:B-----5:R-:W-:Y:S05]  /*27c0*/  CALL.REL.NOINC `($__internal_0_$__cuda_sm20_rem_u64) ;  /* 0x0000002400a07944 */ /* 0x020fea0003c00000 */
[----:B------:R-:W-:Y:S01]  /*27d0*/  MOV R6, R24 ;  /* 0x0000001800067202 */ /* 0x000fe20000000f00 */
[----:B------:R-:W-:-:S07]  /*27e0*/  IMAD.MOV.U32 R7, RZ, RZ, R3 ;  /* 0x000000ffff077224 */ /* 0x000fce00078e0003 */
.L_x_50:
[----:B------:R-:W-:Y:S05]  /*27f0*/  BSYNC.RECONVERGENT B1 ;  /* 0x0000000000017941 */ /* 0x000fea0003800200 */
.L_x_48:
[----:B------:R-:W-:Y:S02]  /*2800*/  R2UR UR4, R22 ;  /* 0x00000000160472ca */ /* 0x000fe400000e0000 */
[----:B------:R-:W-:Y:S02]  /*2810*/  R2UR UR5, R23 ;  /* 0x00000000170572ca */ /* 0x000fe400000e0000 */
[----:B------:R-:W-:-:S04]  /*2820*/  IADD3 R6, P0, PT, R6, UR36, RZ ;  /* 0x0000002406067c10 */ /* 0x000fc8000ff1e0ff */
[----:B------:R-:W-:-:S07]  /*2830*/  IADD3.X R7, PT, PT, R7, UR37, RZ, P0, !PT ;  /* 0x0000002507077c10 */ /* 0x000fce00087fe4ff */
[----:B------:R-:W2:Y:S01]  /*2840*/  LDG.E.U8 R6, desc[UR4][R6.64] ;  /* 0x0000000406067981 */ /* 0x000ea2000c1e1100 */
[----:B------:R-:W-:Y:S02]  /*2850*/  IADD3 R15, P0, PT, R15, -0x10, RZ ;  /* 0xfffffff00f0f7810 */ /* 0x000fe40007f1e0ff */
[----:B-----5:R-:W-:Y:S02]  /*2860*/  PRMT R25, R25, 0x3340, R28 ;  /* 0x0000334019197816 */ /* 0x020fe4000000001c */
[----:B------:R-:W-:Y:S02]  /*2870*/  IADD3.X R20, PT, PT, R20, -0x1, RZ, P0, !PT ;  /* 0xffffffff14147810 */ /* 0x000fe400007fe4ff */
[----:B------:R-:W-:Y:S02]  /*2880*/  ISETP.NE.U32.AND P0, PT, R15, RZ, PT ;  /* 0x000000ff0f00720c */ /* 0x000fe40003f05070 */
[----:B------:R-:W-:Y:S02]  /*2890*/  IADD3 R12, P1, PT, R12, 0x10, RZ ;  /* 0x000000100c0c7810 */ /* 0x000fe40007f3e0ff */
[----:B------:R-:W-:-:S03]  /*28a0*/  ISETP.NE.AND.EX P0, PT, R20, RZ, PT, P0 ;  /* 0x000000ff1400720c */ /* 0x000fc60003f05300 */
[----:B------:R-:W-:Y:S01]  /*28b0*/  IMAD.X R14, RZ, RZ, R14, P1 ;  /* 0x000000ffff0e7224 */ /* 0x000fe200008e060e */
[----:B--2---:R-:W-:-:S04]  /*28c0*/  PRMT R10, R27, 0x3340, R6 ;  /* 0x000033401b0a7816 */ /* 0x004fc80000000006 */
[----:B------:R-:W-:-:S05]  /*28d0*/  PRMT R10, R25, 0x5410, R10 ;  /* 0x00005410190a7816 */ /* 0x000fca000000000a */
[----:B------:R0:W-:Y:S02]  /*28e0*/  STL [R13+0x4], R10 ;  /* 0x0000040a0d007387 */ /* 0x0001e40000100800 */
[----:B0-----:R-:W-:Y:S01]  /*28f0*/  VIADD R13, R13, 0x10 ;  /* 0x000000100d0d7836 */ /* 0x001fe20000000000 */
[----:B------:R-:W-:Y:S06]  /*2900*/  @P0 BRA `(.L_x_51) ;  /* 0xffffffd800b40947 */ /* 0x000fec000383ffff */
[----:B------:R-:W-:Y:S05]  /*2910*/  BSYNC.RECONVERGENT B0 ;  /* 0x0000000000007941 */ /* 0x000fea0003800200 */
.L_x_2:
[----:B------:R-:W-:-:S04]  /*2920*/  ISETP.NE.U32.AND P0, PT, R11, RZ, PT ;  /* 0x000000ff0b00720c */ /* 0x000fc80003f05070 */
[----:B------:R-:W-:-:S13]  /*2930*/  ISETP.NE.AND.EX P0, PT, RZ, RZ, PT, P0 ;  /* 0x000000ffff00720c */ /* 0x000fda0003f05300 */
[----:B------:R-:W-:Y:S05]  /*2940*/  @!P0 BRA `(.L_x_52) ;  /* 0x0000002000dc8947 */ /* 0x000fea0003800000 */
[----:B------:R-:W0:Y:S01]  /*2950*/  LDC R7, c[0x0][0x390] ;  /* 0x0000e400ff077b82 */ /* 0x000e220000000800 */
[----:B------:R-:W-:-:S04]  /*2960*/  ISETP.GE.U32.AND P0, PT, R11, 0x8, PT ;  /* 0x000000080b00780c */ /* 0x000fc80003f06070 */
[----:B------:R-:W-:Y:S02]  /*2970*/  ISETP.GE.U32.AND.EX P0, PT, RZ, RZ, PT, P0 ;  /* 0x000000ffff00720c */ /* 0x000fe40003f06100 */
[----:B0-----:R-:W-:-:S11]  /*2980*/  LOP3.LUT R11, R7, 0x7, RZ, 0xc0, !PT ;  /* 0x00000007070b7812 */ /* 0x001fd600078ec0ff */
[----:B------:R-:W-:Y:S05]  /*2990*/  @!P0 BRA `(.L_x_53) ;  /* 0x00000014003c8947 */ /* 0x000fea0003800000 */
[----:B------:R-:W0:Y:S01]  /*29a0*/  LDCU UR4, c[0x0][0x394] ;  /* 0x00007280ff0477ac */ /* 0x000e220008000800 */
[----:B------:R-:W-:Y:S01]  /*29b0*/  IADD3 R24, P0, PT, R19, R0, RZ ;  /* 0x0000000013187210 */ /* 0x000fe20007f1e0ff */
[----:B------:R-:W-:Y:S04]  /*29c0*/  BSSY.RECONVERGENT B0, `(.L_x_54) ;  /* 0x000001c000007945 */ /* 0x000fe80003800200 */
[----:B------:R-:W-:-:S05]  /*29d0*/  IMAD.X R3, RZ, RZ, R4, P0 ;  /* 0x000000ffff037224 */ /* 0x000fca00000e0604 */
[----:B0-----:R-:W-:-:S04]  /*29e0*/  LOP3.LUT R4, R3, UR4, RZ, 0xfc, !PT ;  /* 0x0000000403047c12 */ /* 0x001fc8000f8efcff */
[----:B------:R-:W-:-:S13]  /*29f0*/  ISETP.NE.U32.AND P0, PT, R4, RZ, PT ;  /* 0x000000ff0400720c */ /* 0x000fda0003f05070 */
[----:B------:R-:W-:Y:S05]  /*2a00*/  @P0 BRA `(.L_x_55) ;  /* 0x00000000004c0947 */ /* 0x000fea0003800000 */
[----:B------:R-:W0:Y:S01]  /*2a10*/  I2F.U32.RP R6, R7 ;  /* 0x0000000700067306 */ /* 0x000e220000209000 */
[----:B------:R-:W-:Y:S01]  /*2a20*/  ISETP.NE.U32.AND P1, PT, R7, RZ, PT ;  /* 0x000000ff0700720c */ /* 0x000fe20003f25070 */
[----:B------:R-:W-:-:S06]  /*2a30*/  IMAD.MOV.U32 R25, RZ, RZ, RZ ;  /* 0x000000ffff197224 */ /* 0x000fcc00078e00ff */
[----:B0-----:R-:W0:Y:S02]  /*2a40*/  MUFU.RCP R6, R6 ;  /* 0x0000000600067308 */ /* 0x001e240000001000 */
[----:B0-----:R-:W-:-:S06]  /*2a50*/  VIADD R4, R6, 0xffffffe ;  /* 0x0ffffffe06047836 */ /* 0x001fcc0000000000 */
[----:B------:R0:W1:Y:S02]  /*2a60*/  F2I.FTZ.U32.TRUNC.NTZ R5, R4 ;  /* 0x0000000400057305 */ /* 0x000064000021f000 */
[----:B0-----:R-:W-:Y:S02]  /*2a70*/  IMAD.MOV.U32 R4, RZ, RZ, RZ ;  /* 0x000000ffff047224 */ /* 0x001fe400078e00ff */
[----:B-1----:R-:W-:-:S04]  /*2a80*/  IMAD.MOV R10, RZ, RZ, -R5 ;  /* 0x000000ffff0a7224 */ /* 0x002fc800078e0a05 */
[----:B------:R-:W-:-:S04]  /*2a90*/  IMAD R3, R10, R7, RZ ;  /* 0x000000070a037224 */ /* 0x000fc800078e02ff */
[----:B------:R-:W-:-:S06]  /*2aa0*/  IMAD.HI.U32 R3, R5, R3, R4 ;  /* 0x0000000305037227 */ /* 0x000fcc00078e0004 */
[----:B------:R-:W-:-:S04]  /*2ab0*/  IMAD.HI.U32 R3, R3, R24, RZ ;  /* 0x0000001803037227 */ /* 0x000fc800078e00ff */
[----:B------:R-:W-:-:S04]  /*2ac0*/  IMAD.MOV R3, RZ, RZ, -R3 ;  /* 0x000000ffff037224 */ /* 0x000fc800078e0a03 */
[----:B------:R-:W-:-:S05]  /*2ad0*/  IMAD R24, R7, R3, R24 ;  /* 0x0000000307187224 */ /* 0x000fca00078e0218 */
[----:B------:R-:W-:-:S13]  /*2ae0*/  ISETP.GE.U32.AND P0, PT, R24, R7, PT ;  /* 0x000000071800720c */ /* 0x000fda0003f06070 */
[----:B------:R-:W-:-:S04]  /*2af0*/  @P0 IADD3 R24, PT, PT, R24, -R7, RZ ;  /* 0x8000000718180210 */ /* 0x000fc80007ffe0ff */
[----:B------:R-:W-:-:S13]  /*2b00*/  ISETP.GE.U32.AND P0, PT, R24, R7, PT ;  /* 0x000000071800720c */ /* 0x000fda0003f06070 */
[----:B------:R-:W-:Y:S01]  /*2b10*/  @P0 IMAD.IADD R24, R24, 0x1, -R7 ;  /* 0x0000000118180824 */ /* 0x000fe200078e0a07 */
[----:B------:R-:W-:Y:S01]  /*2b20*/  @!P1 LOP3.LUT R24, RZ, R7, RZ, 0x33, !PT ;  /* 0x00000007ff189212 */ /* 0x000fe200078e33ff */
[----:B------:R-:W-:Y:S06]  /*2b30*/  BRA `(.L_x_56) ;  /* 0x0000000000107947 */ /* 0x000fec0003800000 */
.L_x_55:
[----:B------:R-:W-:Y:S01]  /*2b40*/  IMAD.MOV.U32 R5, RZ, RZ, R24 ;  /* 0x000000ffff057224 */ /* 0x000fe200078e0018 */
[----:B------:R-:W-:-:S07]  /*2b50*/  MOV R10, 0x2b70 ;  /* 0x00002b70000a7802 */ /* 0x000fce0000000f00 */
[----:B------:R-:W-:Y:S05]  /*2b60*/  CALL.REL.NOINC `($__internal_0_$__cuda_sm20_rem_u64) ;  /* 0x0000002000b87944 */ /* 0x000fea0003c00000 */
[----:B------:R-:W-:-:S07]  /*2b70*/  IMAD.MOV.U32 R25, RZ, RZ, R3 ;  /* 0x000000ffff197224 */ /* 0x000fce00078e0003 */
.L_x_56:
[----:B------:R-:W-:Y:S05]  /*2b80*/  BSYNC.RECONVERGENT B0 ;  /* 0x0000000000007941 */ /* 0x000fea0003800200 */
.L_x_54:
[----:B------:R-:W0:Y:S01]  /*2b90*/  LDCU.64 UR4, c[0x0][0x388] ;  /* 0x00007100ff0477ac */ /* 0x000e220008000a00 */
[----:B------:R-:W-:Y:S02]  /*2ba0*/  R2UR UR6, R22 ;  /* 0x00000000160672ca */ /* 0x000fe400000e0000 */
[----:B------:R-:W-:Y:S02]  /*2bb0*/  R2UR UR7, R23 ;  /* 0x00000000170772ca */ /* 0x000fe400000e0000 */
[----:B0-----:R-:W-:Y:S01]  /*2bc0*/  IADD3 R6, P0, PT, R24, UR4, RZ ;  /* 0x0000000418067c10 */ /* 0x001fe2000ff1e0ff */
[----:B------:R-:W0:Y:S03]  /*2bd0*/  LDCU UR4, c[0x0][0x394] ;  /* 0x00007280ff0477ac */ /* 0x000e260008000800 */
[----:B------:R-:W-:-:S07]  /*2be0*/  IADD3.X R7, PT, PT, R25, UR5, RZ, P0, !PT ;  /* 0x0000000519077c10 */ /* 0x000fce00087fe4ff */
[----:B------:R-:W2:Y:S01]  /*2bf0*/  LDG.E.U8 R6, desc[UR6][R6.64] ;  /* 0x0000000606067981 */ /* 0x000ea2000c1e1100 */
[----:B------:R-:W-:Y:S01]  /*2c00*/  VIADD R4, R0, 0x1 ;  /* 0x0000000100047836 */ /* 0x000fe20000000000 */
[----:B------:R-:W-:Y:S01]  /*2c10*/  BSSY.RECONVERGENT B0, `(.L_x_57) ;  /* 0x0000021000007945 */ /* 0x000fe20003800200 */
[----:B------:R-:W-:-:S03]  /*2c20*/  IMAD.IADD R5, R1, 0x1, R0 ;  /* 0x0000000101057824 */ /* 0x000fc600078e0200 */
[----:B------:R-:W-:-:S05]  /*2c30*/  IADD3 R24, P0, PT, R19, R4, RZ ;  /* 0x0000000413187210 */ /* 0x000fca0007f1e0ff */
[----:B------:R-:W-:-:S05]  /*2c40*/  IMAD.X R10, RZ, RZ, RZ, P0 ;  /* 0x000000ffff0a7224 */ /* 0x000fca00000e06ff */
[----:B0-----:R-:W-:-:S04]  /*2c50*/  LOP3.LUT R3, R10, UR4, RZ, 0xfc, !PT ;  /* 0x000000040a037c12 */ /* 0x001fc8000f8efcff */
[----:B------:R-:W-:Y:S01]  /*2c60*/  ISETP.NE.U32.AND P0, PT, R3, RZ, PT ;  /* 0x000000ff0300720c */ /* 0x000fe20003f05070 */
[----:B--2---:R0:W-:-:S12]  /*2c70*/  STL.U8 [R5], R6 ;  /* 0x0000000605007387 */ /* 0x0041d80000100000 */
[----:B------:R-:W-:Y:S05]  /*2c80*/  @P0 BRA `(.L_x_58) ;  /* 0x0000000000500947 */ /* 0x000fea0003800000 */
[----:B------:R-:W0:Y:S01]  /*2c90*/  LDCU UR4, c[0x0][0x390] ;  /* 0x00007200ff0477ac */ /* 0x000e220008000800 */
[----:B------:R-:W-:Y:S01]  /*2ca0*/  IMAD.MOV.U32 R25, RZ, RZ, RZ ;  /* 0x000000ffff197224 */ /* 0x000fe200078e00ff */
[----:B0-----:R-:W0:Y:S01]  /*2cb0*/  I2F.U32.RP R5, UR4 ;  /* 0x0000000400057d06 */ /* 0x001e220008209000 */
[----:B------:R-:W-:-:S07]  /*2cc0*/  ISETP.NE.U32.AND P1, PT, RZ, UR4, PT ;  /* 0x00000004ff007c0c */ /* 0x000fce000bf25070 */
        /* <DEDUP_REMOVED lines=16> */
.L_x_58:
[----:B------:R-:W-:Y:S01]  /*2dd0*/  IMAD.MOV.U32 R3, RZ, RZ, R10 ;  /* 0x000000ffff037224 */ /* 0x000fe200078e000a */
[----:B------:R-:W-:Y:S01]  /*2de0*/  MOV R10, 0x2e10 ;  /* 0x00002e10000a7802 */ /* 0x000fe20000000f00 */
[----:B0-----:R-:W-:-:S07]  /*2df0*/  IMAD.MOV.U32 R5, RZ, RZ, R24 ;  /* 0x000000ffff057224 */ /* 0x001fce00078e0018 */
[----:B------:R-:W-:Y:S05]  /*2e00*/  CALL.REL.NOINC `($__internal_0_$__cuda_sm20_rem_u64) ;  /* 0x0000002000107944 */ /* 0x000fea0003c00000 */
[----:B------:R-:W-:-:S07]  /*2e10*/  IMAD.MOV.U32 R25, RZ, RZ, R3 ;  /* 0x000000ffff197224 */ /* 0x000fce00078e0003 */
.L_x_59:
[----:B------:R-:W-:Y:S05]  /*2e20*/  BSYNC.RECONVERGENT B0 ;  /* 0x0000000000007941 */ /* 0x000fea0003800200 */
.L_x_57:
[----:B------:R-:W0:Y:S01]  /*2e30*/  LDCU.64 UR4, c[0x0][0x388] ;  /* 0x00007100ff0477ac */ /* 0x000e220008000a00 */
[----:B------:R-:W-:Y:S02]  /*2e40*/  R2UR UR6, R22 ;  /* 0x00000000160672ca */ /* 0x000fe400000e0000 */
[----:B------:R-:W-:Y:S02]  /*2e50*/  R2UR UR7, R23 ;  /* 0x00000000170772ca */ /* 0x000fe400000e0000 */
[----:B0-----:R-:W-:Y:S01]  /*2e60*/  IADD3 R6, P0, PT, R24, UR4, RZ ;  /* 0x0000000418067c10 */ /* 0x001fe2000ff1e0ff */
[----:B------:R-:W0:Y:S03]  /*2e70*/  LDCU UR4, c[0x0][0x394] ;  /* 0x00007280ff0477ac */ /* 0x000e260008000800 */
[----:B------:R-:W-:-:S07]  /*2e80*/  IADD3.X R7, PT, PT, R25, UR5, RZ, P0, !PT ;  /* 0x0000000519077c10 */ /* 0x000fce00087fe4ff */
[----:B------:R-:W2:Y:S01]  /*2e90*/  LDG.E.U8 R6, desc[UR6][R6.64] ;  /* 0x0000000606067981 */ /* 0x000ea2000c1e1100 */
[----:B------:R-:W-:Y:S01]  /*2ea0*/  IADD3 R5, PT, PT, R1, R4, RZ ;  /* 0x0000000401057210 */ /* 0x000fe20007ffe0ff */
[----:B------:R-:W-:Y:S01]  /*2eb0*/  VIADD R4, R0, 0x2 ;  /* 0x0000000200047836 */ /* 0x000fe20000000000 */
[----:B------:R-:W-:Y:S04]  /*2ec0*/  BSSY.RECONVERGENT B0, `(.L_x_60) ;  /* 0x0000020000007945 */ /* 0x000fe80003800200 */
[----:B------:R-:W-:-:S05]  /*2ed0*/  IADD3 R24, P0, PT, R19, R4, RZ ;  /* 0x0000000413187210 */ /* 0x000fca0007f1e0ff */
[----:B------:R-:W-:-:S05]  /*2ee0*/  IMAD.X R10, RZ, RZ, RZ, P0 ;  /* 0x000000ffff0a7224 */ /* 0x000fca00000e06ff */
[----:B0-----:R-:W-:-:S04]  /*2ef0*/  LOP3.LUT R3, R10, UR4, RZ, 0xfc, !PT ;  /* 0x000000040a037c12 */ /* 0x001fc8000f8efcff */
[----:B------:R-:W-:Y:S01]  /*2f00*/  ISETP.NE.U32.AND P0, PT, R3, RZ, PT ;  /* 0x000000ff0300720c */ /* 0x000fe20003f05070 */
[----:B--2---:R0:W-:-:S12]  /*2f10*/  STL.U8 [R5], R6 ;  /* 0x0000000605007387 */ /* 0x0041d80000100000 */
[----:B------:R-:W-:Y:S05]  /*2f20*/  @P0 BRA `(.L_x_61) ;  /* 0x0000000000500947 */ /* 0x000fea0003800000 */
[----:B------:R-:W0:Y:S01]  /*2f30*/  LDCU UR4, c[0x0][0x390] ;  /* 0x00007200ff0477ac */ /* 0x000e220008000800 */
[----:B------:R-:W-:Y:S01]  /*2f40*/  HFMA2 R25, -RZ, RZ, 0, 0 ;  /* 0x00000000ff197431 */ /* 0x000fe200000001ff */
[----:B0-----:R-:W0:Y:S01]  /*2f50*/  I2F.U32.RP R5, UR4 ;  /* 0x0000000400057d06 */ /* 0x001e220008209000 */
[----:B------:R-:W-:-:S07]  /*2f60*/  ISETP.NE.U32.AND P1, PT, RZ, UR4, PT ;  /* 0x00000004ff007c0c */ /* 0x000fce000bf25070 */
        /* <DEDUP_REMOVED lines=16> */
.L_x_61:
[----:B------:R-:W-:Y:S01]  /*3070*/  IMAD.MOV.U32 R3, RZ, RZ, R10 ;  /* 0x000000ffff037224 */ /* 0x000fe200078e000a */
[----:B------:R-:W-:Y:S01]  /*3080*/  MOV R10, 0x30b0 ;  /* 0x000030b0000a7802 */ /* 0x000fe20000000f00 */
[----:B0-----:R-:W-:-:S07]  /*3090*/  IMAD.MOV.U32 R5, RZ, RZ, R24 ;  /* 0x000000ffff057224 */ /* 0x001fce00078e0018 */
[----:B------:R-:W-:Y:S05]  /*30a0*/  CALL.REL.NOINC `($__internal_0_$__cuda_sm20_rem_u64) ;  /* 0x0000001c00687944 */ /* 0x000fea0003c00000 */
[----:B------:R-:W-:-:S07]  /*30b0*/  IMAD.MOV.U32 R25, RZ, RZ, R3 ;  /* 0x000000ffff197224 */ /* 0x000fce00078e0003 */
.L_x_62:
[----:B------:R-:W-:Y:S05]  /*30c0*/  BSYNC.RECONVERGENT B0 ;  /* 0x0000000000007941 */ /* 0x000fea0003800200 */
.L_x_60:
[----:B------:R-:W0:Y:S01]  /*30d0*/  LDCU.64 UR4, c[0x0][0x388] ;  /* 0x00007100ff0477ac */ /* 0x000e220008000a00 */
[----:B------:R-:W-:Y:S02]  /*30e0*/  R2UR UR6, R22 ;  /* 0x00000000160672ca */ /* 0x000fe400000e0000 */
[----:B------:R-:W-:Y:S02]  /*30f0*/  R2UR UR7, R23 ;  /* 0x00000000170772ca */ /* 0x000fe400000e0000 */
[----:B0-----:R-:W-:Y:S01]  /*3100*/  IADD3 R6, P0, PT, R24, UR4, RZ ;  /* 0x0000000418067c10 */ /* 0x001fe2000ff1e0ff */
[----:B------:R-:W0:Y:S03]  /*3110*/  LDCU UR4, c[0x0][0x394] ;  /* 0x00007280ff0477ac */ /* 0x000e260008000800 */
[----:B------:R-:W-:-:S07]  /*3120*/  IADD3.X R7, PT, PT, R25, UR5, RZ, P0, !PT ;  /* 0x0000000519077c10 */ /* 0x000fce00087fe4ff */
[----:B------:R-:W2:Y:S01]  /*3130*/  LDG.E.U8 R6, desc[UR6][R6.64] ;  /* 0x0000000606067981 */ /* 0x000ea2000c1e1100 */
[----:B------:R-:W-:Y:S01]  /*3140*/  IMAD.IADD R5, R1, 0x1, R4 ;  /* 0x0000000101057824 */ /* 0x000fe200078e0204 */
[----:B------:R-:W-:Y:S01]  /*3150*/  BSSY.RECONVERGENT B0, `(.L_x_63) ;  /* 0x0000021000007945 */ /* 0x000fe20003800200 */
[----:B------:R-:W-:-:S05]  /*3160*/  VIADD R4, R0, 0x3 ;  /* 0x0000000300047836 */ /* 0x000fca0000000000 */
        /* <DEDUP_REMOVED lines=26> */
.L_x_64:
[----:B------:R-:W-:Y:S01]  /*3310*/  IMAD.MOV.U32 R3, RZ, RZ, R10 ;  /* 0x000000ffff037224 */ /* 0x000fe200078e000a */
[----:B------:R-:W-:Y:S01]  /*3320*/  MOV R10, 0x3350 ;  /* 0x00003350000a7802 */ /* 0x000fe20000000f00 */
[----:B0-----:R-:W-:-:S07]  /*3330*/  IMAD.MOV.U32 R5, RZ, RZ, R24 ;  /* 0x000000ffff057224 */ /* 0x001fce00078e0018 */
[----:B------:R-:W-:Y:S05]  /*3340*/  CALL.REL.NOINC `($__internal_0_$__cuda_sm20_rem_u64) ;  /* 0x0000001800c07944 */ /* 0x000fea0003c00000 */
[----:B------:R-:W-:-:S07]  /*3350*/  IMAD.MOV.U32 R25, RZ, RZ, R3 ;  /* 0x000000ffff197224 */ /* 0x000fce00078e0003 */
.L_x_65:
[----:B------:R-:W-:Y:S05]  /*3360*/  BSYNC.RECONVERGENT B0 ;  /* 0x0000000000007941 */ /* 0x000fea0003800200 */
.L_x_63:
        /* <DEDUP_REMOVED lines=8> */
[----:B------:R-:W-:Y:S01]  /*33f0*/  IADD3 R4, PT, PT, R0, 0x4, RZ ;  /* 0x0000000400047810 */ /* 0x000fe20007ffe0ff */
[----:B------:R-:W-:Y:S03]  /*3400*/  BSSY.RECONVERGENT B0, `(.L_x_66) ;  /* 0x0000020000007945 */ /* 0x000fe60003800200 */
        /* <DEDUP_REMOVED lines=26> */
.L_x_67:
[----:B------:R-:W-:Y:S01]  /*35b0*/  IMAD.MOV.U32 R3, RZ, RZ, R10 ;  /* 0x000000ffff037224 */ /* 0x000fe200078e000a */
[----:B0-----:R-:W-:Y:S02]  /*35c0*/  MOV R5, R24 ;  /* 0x0000001800057202 */ /* 0x001fe40000000f00 */
[----:B------:R-:W-:-:S07]  /*35d0*/  MOV R10, 0x35f0 ;  /* 0x000035f0000a7802 */ /* 0x000fce0000000f00 */
[----:B------:R-:W-:Y:S05]  /*35e0*/  CALL.REL.NOINC `($__internal_0_$__cuda_sm20_rem_u64) ;  /* 0x0000001800187944 */ /* 0x000fea0003c00000 */
[----:B------:R-:W-:-:S07]  /*35f0*/  IMAD.MOV.U32 R25, RZ, RZ, R3 ;  /* 0x000000ffff197224 */ /* 0x000fce00078e0003 */
.L_x_68:
[----:B------:R-:W-:Y:S05]  /*3600*/  BSYNC.RECONVERGENT B0 ;  /* 0x0000000000007941 */ /* 0x000fea0003800200 */
.L_x_66:
        /* <DEDUP_REMOVED lines=36> */
.L_x_70:
[----:B------:R-:W-:Y:S01]  /*3850*/  IMAD.MOV.U32 R3, RZ, RZ, R10 ;  /* 0x000000ffff037224 */ /* 0x000fe200078e000a */
[----:B------:R-:W-:Y:S01]  /*3860*/  MOV R10, 0x3890 ;  /* 0x00003890000a7802 */ /* 0x000fe20000000f00 */
[----:B0-----:R-:W-:-:S07]  /*3870*/  IMAD.MOV.U32 R5, RZ, RZ, R24 ;  /* 0x000000ffff057224 */ /* 0x001fce00078e0018 */
[----:B------:R-:W-:Y:S05]  /*3880*/  CALL.REL.NOINC `($__internal_0_$__cuda_sm20_rem_u64) ;  /* 0x0000001400707944 */ /* 0x000fea0003c00000 */
[----:B------:R-:W-:-:S07]  /*3890*/  IMAD.MOV.U32 R25, RZ, RZ, R3 ;  /* 0x000000ffff197224 */ /* 0x000fce00078e0003 */
.L_x_71:
[----:B------:R-:W-:Y:S05]  /*38a0*/  BSYNC.RECONVERGENT B0 ;  /* 0x0000000000007941 */ /* 0x000fea0003800200 */
.L_x_69:
        /* <DEDUP_REMOVED lines=10> */
[----:B------:R-:W-:-:S04]  /*3950*/  IADD3 R24, P0, PT, R19, R4, RZ ;  /* 0x0000000413187210 */ /* 0x000fc80007f1e0ff */
[----:B------:R-:W-:-:S04]  /*3960*/  IADD3.X R10, PT, PT, RZ, RZ, RZ, P0, !PT ;  /* 0x000000ffff0a7210 */ /* 0x000fc800007fe4ff */
        /* <DEDUP_REMOVED lines=24> */
.L_x_73:
[----:B------:R-:W-:Y:S01]  /*3af0*/  MOV R3, R10 ;  /* 0x0000000a00037202 */ /* 0x000fe20000000f00 */
[----:B0-----:R-:W-:Y:S01]  /*3b00*/  IMAD.MOV.U32 R5, RZ, RZ, R24 ;  /* 0x000000ffff057224 */ /* 0x001fe200078e0018 */
[----:B------:R-:W-:-:S07]  /*3b10*/  MOV R10, 0x3b30 ;  /* 0x00003b30000a7802 */ /* 0x000fce0000000f00 */
[----:B------:R-:W-:Y:S05]  /*3b20*/  CALL.REL.NOINC `($__internal_0_$__cuda_sm20_rem_u64) ;  /* 0x0000001000c87944 */ /* 0x000fea0003c00000 */
[----:B------:R-:W-:-:S07]  /*3b30*/  IMAD.MOV.U32 R25, RZ, RZ, R3 ;  /* 0x000000ffff197224 */ /* 0x000fce00078e0003 */
.L_x_74:
[----:B------:R-:W-:Y:S05]  /*3b40*/  BSYNC.RECONVERGENT B0 ;  /* 0x0000000000007941 */ /* 0x000fea0003800200 */
.L_x_72:
        /* <DEDUP_REMOVED lines=36> */
.L_x_76:
[----:B------:R-:W-:Y:S01]  /*3d90*/  IMAD.MOV.U32 R3, RZ, RZ, R10 ;  /* 0x000000ffff037224 */ /* 0x000fe200078e000a */
[----:B------:R-:W-:Y:S01]  /*3da0*/  MOV R10, 0x3dd0 ;  /* 0x00003dd0000a7802 */ /* 0x000fe20000000f00 */
[----:B0-----:R-:W-:-:S07]  /*3db0*/  IMAD.MOV.U32 R5, RZ, RZ, R24 ;  /* 0x000000ffff057224 */ /* 0x001fce00078e0018 */
[----:B------:R-:W-:Y:S05]  /*3dc0*/  CALL.REL.NOINC `($__internal_0_$__cuda_sm20_rem_u64) ;  /* 0x0000001000207944 */ /* 0x000fea0003c00000 */
[----:B------:R-:W-:-:S07]  /*3dd0*/  IMAD.MOV.U32 R25, RZ, RZ, R3 ;  /* 0x000000ffff197224 */ /* 0x000fce00078e0003 */
.L_x_77:
[----:B------:R-:W-:Y:S05]  /*3de0*/  BSYNC.RECONVERGENT B0 ;  /* 0x0000000000007941 */ /* 0x000fea0003800200 */
.L_x_75:
[----:B------:R-:W0:Y:S01]  /*3df0*/  LDCU.64 UR4, c[0x0][0x388] ;  /* 0x00007100ff0477ac */ /* 0x000e220008000a00 */
[----:B------:R-:W-:Y:S02]  /*3e00*/  R2UR UR6, R22 ;  /* 0x00000000160672ca */ /* 0x000fe400000e0000 */
[----:B------:R-:W-:Y:S02]  /*3e10*/  R2UR UR7, R23 ;  /* 0x00000000170772ca */ /* 0x000fe400000e0000 */
[----:B0-----:R-:W-:-:S04]  /*3e20*/  IADD3 R6, P0, PT, R24, UR4, RZ ;  /* 0x0000000418067c10 */ /* 0x001fc8000ff1e0ff */
[----:B------:R-:W-:-:S07]  /*3e30*/  IADD3.X R7, PT, PT, R25, UR5, RZ, P0, !PT ;  /* 0x0000000519077c10 */ /* 0x000fce00087fe4ff */
[----:B------:R-:W2:Y:S01]  /*3e40*/  LDG.E.U8 R6, desc[UR6][R6.64] ;  /* 0x0000000606067981 */ /* 0x000ea2000c1e1100 */
[----:B------:R-:W-:Y:S02]  /*3e50*/  IMAD.IADD R3, R1, 0x1, R4 ;  /* 0x0000000101037824 */ /* 0x000fe400078e0204 */
[----:B------:R-:W-:Y:S02]  /*3e60*/  VIADD R0, R0, 0x8 ;  /* 0x0000000800007836 */ /* 0x000fe40000000000 */
[----:B------:R-:W-:Y:S01]  /*3e70*/  IMAD.MOV.U32 R4, RZ, RZ, RZ ;  /* 0x000000ffff047224 */ /* 0x000fe200078e00ff */
[----:B--2---:R0:W-:Y:S06]  /*3e80*/  STL.U8 [R3], R6 ;  /* 0x0000000603007387 */ /* 0x0041ec0000100000 */
.L_x_53:
[----:B------:R-:W-:Y:S01]  /*3e90*/  ISETP.NE.U32.AND P0, PT, R11, RZ, PT ;  /* 0x000000ff0b00720c */ /* 0x000fe20003f05070 */
[----:B------:R-:W-:Y:S03]  /*3ea0*/  BSSY.RECONVERGENT B0, `(.L_x_52) ;  /* 0x00000e1000007945 */ /* 0x000fe60003800200 */
[----:B------:R-:W-:-:S13]  /*3eb0*/  ISETP.NE.AND.EX P0, PT, RZ, RZ, PT, P0 ;  /* 0x000000ffff00720c */ /* 0x000fda0003f05300 */
[----:B------:R-:W-:Y:S05]  /*3ec0*/  @!P0 BRA `(.L_x_78) ;  /* 0x0000000c00788947 */ /* 0x000fea0003800000 */
[----:B------:R-:W1:Y:S01]  /*3ed0*/  LDC R7, c[0x0][0x390] ;  /* 0x0000e400ff077b82 */ /* 0x000e620000000800 */
[----:B------:R-:W-:Y:S01]  /*3ee0*/  ISETP.GE.U32.AND P0, PT, R11, 0x4, PT ;  /* 0x000000040b00780c */ /* 0x000fe20003f06070 */
[----:B------:R-:W-:-:S03]  /*3ef0*/  HFMA2 R11, -RZ, RZ, 0, 0 ;  /* 0x00000000ff0b7431 */ /* 0x000fc600000001ff */
[----:B------:R-:W-:Y:S02]  /*3f00*/  ISETP.GE.U32.AND.EX P0, PT, RZ, RZ, PT, P0 ;  /* 0x000000ffff00720c */ /* 0x000fe40003f06100 */
[----:B-1----:R-:W-:-:S11]  /*3f10*/  LOP3.LUT R12, R7, 0x3, RZ, 0xc0, !PT ;  /* 0x00000003070c7812 */ /* 0x002fd600078ec0ff */
[----:B------:R-:W-:Y:S05]  /*3f20*/  @!P0 BRA `(.L_x_79) ;  /* 0x0000000800988947 */ /* 0x000fea0003800000 */
[----:B------:R-:W1:Y:S01]  /*3f30*/  LDCU UR4, c[0x0][0x394] ;  /* 0x00007280ff0477ac */ /* 0x000e620008000800 */
[----:B------:R-:W-:Y:S01]  /*3f40*/  IADD3 R24, P0, PT, R19, R0, RZ ;  /* 0x0000000013187210 */ /* 0x000fe20007f1e0ff */
[----:B------:R-:W-:Y:S04]  /*3f50*/  BSSY.RECONVERGENT B1, `(.L_x_80) ;  /* 0x000001c000017945 */ /* 0x000fe80003800200 */
[----:B0-----:R-:W-:-:S05]  /*3f60*/  IMAD.X R3, RZ, RZ, R4, P0 ;  /* 0x000000ffff037224 */ /* 0x001fca00000e0604 */
[----:B-1----:R-:W-:-:S04]  /*3f70*/  LOP3.LUT R4, R3, UR4, RZ, 0xfc, !PT ;  /* 0x0000000403047c12 */ /* 0x002fc8000f8efcff */
[----:B------:R-:W-:-:S13]  /*3f80*/  ISETP.NE.U32.AND P0, PT, R4, RZ, PT ;  /* 0x000000ff0400720c */ /* 0x000fda0003f05070 */
[----:B------:R-:W-:Y:S05]  /*3f90*/  @P0 BRA `(.L_x_81) ;  /* 0x00000000004c0947 */ /* 0x000fea0003800000 */
[----:B------:R-:W0:Y:S01]  /*3fa0*/  I2F.U32.RP R6, R7 ;  /* 0x0000000700067306 */ /* 0x000e220000209000 */
[----:B------:R-:W-:Y:S02]  /*3fb0*/  ISETP.NE.U32.AND P1, PT, R7, RZ, PT ;  /* 0x000000ff0700720c */ /* 0x000fe40003f25070 */
[----:B------:R-:W-:-:S05]  /*3fc0*/  MOV R25, RZ ;  /* 0x000000ff00197202 */ /* 0x000fca0000000f00 */
        /* <DEDUP_REMOVED lines=11> */
[----:B------:R-:W-:-:S05]  /*4080*/  @P0 IMAD.IADD R24, R24, 0x1, -R7 ;  /* 0x0000000118180824 */ /* 0x000fca00078e0a07 */
[----:B------:R-:W-:-:S13]  /*4090*/  ISETP.GE.U32.AND P0, PT, R24, R7, PT ;  /* 0x000000071800720c */ /* 0x000fda0003f06070 */
[----:B------:R-:W-:Y:S01]  /*40a0*/  @P0 IMAD.IADD R24, R24, 0x1, -R7 ;  /* 0x0000000118180824 */ /* 0x000fe200078e0a07 */
[----:B------:R-:W-:Y:S01]  /*40b0*/  @!P1 LOP3.LUT R24, RZ, R7, RZ, 0x33, !PT ;  /* 0x00000007ff189212 */ /* 0x000fe200078e33ff */
[----:B------:R-:W-:Y:S06]  /*40c0*/  BRA `(.L_x_82) ;  /* 0x0000000000107947 */ /* 0x000fec0003800000 */
.L_x_81:
[----:B------:R-:W-:Y:S01]  /*40d0*/  IMAD.MOV.U32 R5, RZ, RZ, R24 ;  /* 0x000000ffff057224 */ /* 0x000fe200078e0018 */
[----:B------:R-:W-:-:S07]  /*40e0*/  MOV R10, 0x4100 ;  /* 0x00004100000a7802 */ /* 0x000fce0000000f00 */
[----:B------:R-:W-:Y:S05]  /*40f0*/  CALL.REL.NOINC `($__internal_0_$__cuda_sm20_rem_u64) ;  /* 0x0000000c00547944 */ /* 0x000fea0003c00000 */
[----:B------:R-:W-:-:S07]  /*4100*/  IMAD.MOV.U32 R25, RZ, RZ, R3 ;  /* 0x000000ffff197224 */ /* 0x000fce00078e0003 */
.L_x_82:
[----:B------:R-:W-:Y:S05]  /*4110*/  BSYNC.RECONVERGENT B1 ;  /* 0x0000000000017941 */ /* 0x000fea0003800200 */
.L_x_80:
        /* <DEDUP_REMOVED lines=16> */
[----:B------:R-:W1:Y:S01]  /*4220*/  LDCU UR4, c[0x0][0x390] ;  /* 0x00007200ff0477ac */ /* 0x000e620008000800 */
[----:B------:R-:W-:Y:S01]  /*4230*/  IMAD.MOV.U32 R25, RZ, RZ, RZ ;  /* 0x000000ffff197224 */ /* 0x000fe200078e00ff */
[----:B-1----:R-:W1:Y:S01]  /*4240*/  I2F.U32.RP R10, UR4 ;  /* 0x00000004000a7d06 */ /* 0x002e620008209000 */
[----:B------:R-:W-:-:S07]  /*4250*/  ISETP.NE.U32.AND P1, PT, RZ, UR4, PT ;  /* 0x00000004ff007c0c */ /* 0x000fce000bf25070 */
[----:B-1----:R-:W0:Y:S02]  /*4260*/  MUFU.RCP R10, R10 ;  /* 0x0000000a000a7308 */ /* 0x002e240000001000 */
[----:B0-----:R-:W-:-:S06]  /*4270*/  VIADD R6, R10, 0xffffffe ;  /* 0x0ffffffe0a067836 */ /* 0x001fcc0000000000 */
[----:B------:R0:W1:Y:S02]  /*4280*/  F2I.FTZ.U32.TRUNC.NTZ R7, R6 ;  /* 0x0000000600077305 */ /* 0x000064000021f000 */
[----:B0-----:R-:W-:Y:S02]  /*4290*/  HFMA2 R6, -RZ, RZ, 0, 0 ;  /* 0x00000000ff067431 */ /* 0x001fe400000001ff */
        /* <DEDUP_REMOVED lines=12> */
.L_x_84:
[----:B------:R-:W-:Y:S01]  /*4360*/  IMAD.MOV.U32 R3, RZ, RZ, R10 ;  /* 0x000000ffff037224 */ /* 0x000fe200078e000a */
[----:B------:R-:W-:-:S07]  /*4370*/  MOV R10, 0x4390 ;  /* 0x00004390000a7802 */ /* 0x000fce0000000f00 */
[----:B0-----:R-:W-:Y:S05]  /*4380*/  CALL.REL.NOINC `($__internal_0_$__cuda_sm20_rem_u64) ;  /* 0x0000000800b07944 */ /* 0x001fea0003c00000 */
[----:B------:R-:W-:-:S07]  /*4390*/  IMAD.MOV.U32 R25, RZ, RZ, R3 ;  /* 0x000000ffff197224 */ /* 0x000fce00078e0003 */
.L_x_85:
[----:B------:R-:W-:Y:S05]  /*43a0*/  BSYNC.RECONVERGENT B1 ;  /* 0x0000000000017941 */ /* 0x000fea0003800200 */
.L_x_83:
        /* <DEDUP_REMOVED lines=17> */
[----:B------:R-:W-:Y:S01]  /*44c0*/  MOV R25, RZ ;  /* 0x000000ff00197202 */ /* 0x000fe20000000f00 */
        /* <DEDUP_REMOVED lines=18> */
.L_x_87:
[----:B------:R-:W-:Y:S01]  /*45f0*/  IMAD.MOV.U32 R3, RZ, RZ, R10 ;  /* 0x000000ffff037224 */ /* 0x000fe200078e000a */
[----:B------:R-:W-:Y:S01]  /*4600*/  MOV R10, 0x4630 ;  /* 0x00004630000a7802 */ /* 0x000fe20000000f00 */
[----:B0-----:R-:W-:-:S07]  /*4610*/  IMAD.MOV.U32 R5, RZ, RZ, R24 ;  /* 0x000000ffff057224 */ /* 0x001fce00078e0018 */
[----:B------:R-:W-:Y:S05]  /*4620*/  CALL.REL.NOINC `($__internal_0_$__cuda_sm20_rem_u64) ;  /* 0x0000000800087944 */ /* 0x000fea0003c00000 */
[----:B------:R-:W-:-:S07]  /*4630*/  IMAD.MOV.U32 R25, RZ, RZ, R3 ;  /* 0x000000ffff197224 */ /* 0x000fce00078e0003 */
.L_x_88:
[----:B------:R-:W-:Y:S05]  /*4640*/  BSYNC.RECONVERGENT B1 ;  /* 0x0000000000017941 */ /* 0x000fea0003800200 */
.L_x_86:
        /* <DEDUP_REMOVED lines=36> */
.L_x_90:
[----:B------:R-:W-:Y:S01]  /*4890*/  IMAD.MOV.U32 R3, RZ, RZ, R10 ;  /* 0x000000ffff037224 */ /* 0x000fe200078e000a */
[----:B------:R-:W-:Y:S01]  /*48a0*/  MOV R10, 0x48d0 ;  /* 0x000048d0000a7802 */ /* 0x000fe20000000f00 */
[----:B0-----:R-:W-:-:S07]  /*48b0*/  IMAD.MOV.U32 R5, RZ, RZ, R24 ;  /* 0x000000ffff057224 */ /* 0x001fce00078e0018 */
[----:B------:R-:W-:Y:S05]  /*48c0*/  CALL.REL.NOINC `($__internal_0_$__cuda_sm20_rem_u64) ;  /* 0x0000000400607944 */ /* 0x000fea0003c00000 */
[----:B------:R-:W-:-:S07]  /*48d0*/  MOV R25, R3 ;  /* 0x0000000300197202 */ /* 0x000fce0000000f00 */
.L_x_91:
[----:B------:R-:W-:Y:S05]  /*48e0*/  BSYNC.RECONVERGENT B1 ;  /* 0x0000000000017941 */ /* 0x000fea0003800200 */
.L_x_89:
        /* <DEDUP_REMOVED lines=10> */
.L_x_79:
[----:B------:R-:W-:-:S04]  /*4990*/  ISETP.NE.U32.AND P0, PT, R12, RZ, PT ;  /* 0x000000ff0c00720c */ /* 0x000fc80003f05070 */
[----:B------:R-:W-:-:S13]  /*49a0*/  ISETP.NE.AND.EX P0, PT, R11, RZ, PT, P0 ;  /* 0x000000ff0b00720c */ /* 0x000fda0003f05300 */
[----:B------:R-:W-:Y:S05]  /*49b0*/  @!P0 BRA `(.L_x_78) ;  /* 0x0000000000bc8947 */ /* 0x000fea0003800000 */
.L_x_95:
[----:B--2---:R-:W2:Y:S01]  /*49c0*/  LDCU UR4, c[0x0][0x394] ;  /* 0x00007280ff0477ac */ /* 0x004ea20008000800 */
[----:B------:R-:W-:Y:S01]  /*49d0*/  IADD3 R24, P0, PT, R19, R0, RZ ;  /* 0x0000000013187210 */ /* 0x000fe20007f1e0ff */
[----:B------:R-:W-:Y:S04]  /*49e0*/  BSSY.RECONVERGENT B1, `(.L_x_92) ;  /* 0x000001d000017945 */ /* 0x000fe80003800200 */
[----:B01----:R-:W-:-:S05]  /*49f0*/  IMAD.X R3, RZ, RZ, R4, P0 ;  /* 0x000000ffff037224 */ /* 0x003fca00000e0604 */
[----:B--2---:R-:W-:-:S04]  /*4a00*/  LOP3.LUT R4, R3, UR4, RZ, 0xfc, !PT ;  /* 0x0000000403047c12 */ /* 0x004fc8000f8efcff */
[----:B------:R-:W-:-:S13]  /*4a10*/  ISETP.NE.U32.AND P0, PT, R4, RZ, PT ;  /* 0x000000ff0400720c */ /* 0x000fda0003f05070 */
        /* <DEDUP_REMOVED lines=21> */
.L_x_93:
[----:B------:R-:W-:Y:S01]  /*4b70*/  IMAD.MOV.U32 R5, RZ, RZ, R24 ;  /* 0x000000ffff057224 */ /* 0x000fe200078e0018 */
[----:B------:R-:W-:-:S07]  /*4b80*/  MOV R10, 0x4ba0 ;  /* 0x00004ba0000a7802 */ /* 0x000fce0000000f00 */
[----:B------:R-:W-:Y:S05]  /*4b90*/  CALL.REL.NOINC `($__internal_0_$__cuda_sm20_rem_u64) ;  /* 0x0000000000ac7944 */ /* 0x000fea0003c00000 */
[----:B------:R-:W-:-:S07]  /*4ba0*/  IMAD.MOV.U32 R25, RZ, RZ, R3 ;  /* 0x000000ffff197224 */ /* 0x000fce00078e0003 */
.L_x_94:
[----:B------:R-:W-:Y:S05]  /*4bb0*/  BSYNC.RECONVERGENT B1 ;  /* 0x0000000000017941 */ /* 0x000fea0003800200 */
.L_x_92:
[----:B------:R-:W0:Y:S01]  /*4bc0*/  LDCU.64 UR4, c[0x0][0x388] ;  /* 0x00007100ff0477ac */ /* 0x000e220008000a00 */
[----:B------:R-:W-:Y:S02]  /*4bd0*/  R2UR UR6, R22 ;  /* 0x00000000160672ca */ /* 0x000fe400000e0000 */
[----:B------:R-:W-:Y:S02]  /*4be0*/  R2UR UR7, R23 ;  /* 0x00000000170772ca */ /* 0x000fe400000e0000 */
[----:B0-----:R-:W-:-:S04]  /*4bf0*/  IADD3 R6, P0, PT, R24, UR4, RZ ;  /* 0x0000000418067c10 */ /* 0x001fc8000ff1e0ff */
[----:B------:R-:W-:-:S07]  /*4c00*/  IADD3.X R7, PT, PT, R25, UR5, RZ, P0, !PT ;  /* 0x0000000519077c10 */ /* 0x000fce00087fe4ff */
[----:B------:R-:W2:Y:S01]  /*4c10*/  LDG.E.U8 R6, desc[UR6][R6.64] ;  /* 0x0000000606067981 */ /* 0x000ea2000c1e1100 */
[----:B------:R-:W-:Y:S01]  /*4c20*/  IMAD.IADD R3, R1, 0x1, R0 ;  /* 0x0000000101037824 */ /* 0x000fe200078e0200 */
[----:B------:R-:W-:Y:S01]  /*4c30*/  IADD3 R12, P0, PT, R12, -0x1, RZ ;  /* 0xffffffff0c0c7810 */ /* 0x000fe20007f1e0ff */
[----:B------:R-:W-:Y:S01]  /*4c40*/  IMAD.MOV.U32 R4, RZ, RZ, RZ ;  /* 0x000000ffff047224 */ /* 0x000fe200078e00ff */
[----:B------:R-:W-:Y:S02]  /*4c50*/  IADD3 R0, PT, PT, R0, 0x1, RZ ;  /* 0x0000000100007810 */ /* 0x000fe40007ffe0ff */
[----:B------:R-:W-:Y:S02]  /*4c60*/  IADD3.X R11, PT, PT, R11, -0x1, RZ, P0, !PT ;  /* 0xffffffff0b0b7810 */ /* 0x000fe400007fe4ff */
[----:B------:R-:W-:-:S04]  /*4c70*/  ISETP.NE.U32.AND P0, PT, R12, RZ, PT ;  /* 0x000000ff0c00720c */ /* 0x000fc80003f05070 */
[----:B------:R-:W-:Y:S01]  /*4c80*/  ISETP.NE.AND.EX P0, PT, R11, RZ, PT, P0 ;  /* 0x000000ff0b00720c */ /* 0x000fe20003f05300 */
[----:B--2---:R2:W-:-:S12]  /*4c90*/  STL.U8 [R3], R6 ;  /* 0x0000000603007387 */ /* 0x0045d80000100000 */
[----:B------:R-:W-:Y:S05]  /*4ca0*/  @P0 BRA `(.L_x_95) ;  /* 0xfffffffc00440947 */ /* 0x000fea000383ffff */
.L_x_78:
[----:B------:R-:W-:Y:S05]  /*4cb0*/  BSYNC.RECONVERGENT B0 ;  /* 0x0000000000007941 */ /* 0x000fea0003800200 */
.L_x_52:
[----:B------:R-:W3:Y:S01]  /*4cc0*/  LDC R0, c[0x0][0x390] ;  /* 0x0000e400ff007b82 */ /* 0x000ee20000000800 */
[----:B------:R-:W4:Y:S01]  /*4cd0*/  LDCU UR4, c[0x0][0x2f8] ;  /* 0x00005f00ff0477ac */ /* 0x000f220008000800 */
[----:B------:R-:W-:Y:S01]  /*4ce0*/  MOV R8, 0x0 ;  /* 0x0000000000087802 */ /* 0x000fe20000000f00 */
[----:B012---:R-:W-:Y:S02]  /*4cf0*/  IMAD.MOV.U32 R6, RZ, RZ, R18 ;  /* 0x000000ffff067224 */ /* 0x007fe400078e0012 */
[----:B------:R-:W-:-:S03]  /*4d00*/  IMAD.MOV.U32 R7, RZ, RZ, R2 ;  /* 0x000000ffff077224 */ /* 0x000fc600078e0002 */
[----:B------:R-:W0:Y:S01]  /*4d10*/  LDC.64 R8, c[0x4][R8] ;  /* 0x0100000008087b82 */ /* 0x000e220000000a00 */
[----:B----4-:R-:W-:Y:S01]  /*4d20*/  VIADD R3, R18, -UR4 ;  /* 0x8000000412037c36 */ /* 0x010fe20008000000 */
[----:B------:R-:W1:Y:S01]  /*4d30*/  LDCU.64 UR4, c[0x4][0x10] ;  /* 0x01000200ff0477ac */ /* 0x000e620008000a00 */
[----:B---3--:R-:W-:-:S05]  /*4d40*/  IMAD.IADD R0, R1, 0x1, R0 ;  /* 0x0000000101007824 */ /* 0x008fca00078e0200 */
[----:B------:R2:W-:Y:S04]  /*4d50*/  STL.U8 [R0], RZ ;  /* 0x000000ff00007387 */ /* 0x0005e80000100000 */
[----:B------:R2:W-:Y:S01]  /*4d60*/  STL.64 [R3], R16 ;  /* 0x0000001003007387 */ /* 0x0005e20000100a00 */
[----:B-1----:R-:W-:Y:S02]  /*4d70*/  IMAD.U32 R4, RZ, RZ, UR4 ;  /* 0x00000004ff047e24 */ /* 0x002fe4000f8e00ff */
[----:B0-----:R-:W-:-:S07]  /*4d80*/  IMAD.U32 R5, RZ, RZ, UR5 ;  /* 0x00000005ff057e24 */ /* 0x001fce000f8e00ff */
[----:B------:R-:W-:-:S07]  /*4d90*/  LEPC R20, `(.L_x_96) ;  /* 0x000000001014794e */ /* 0x000fce0000000000 */
[----:B--2---:R-:W-:Y:S05]  /*4da0*/  CALL.ABS.NOINC R8 ;  /* 0x0000000008007343 */ /* 0x004fea0003c00000 */
.L_x_96:
[----:B------:R-:W-:Y:S05]  /*4db0*/  EXIT ;  /* 0x000000000000794d */ /* 0x000fea0003800000 */
.L_x_0:
[----:B------:R-:W-:Y:S01]  /*4dc0*/  MOV R0, 0x0 ;  /* 0x0000000000007802 */ /* 0x000fe20000000f00 */
[----:B------:R-:W0:Y:S01]  /*4dd0*/  LDCU.64 UR4, c[0x4][0x18] ;  /* 0x01000300ff0477ac */ /* 0x000e220008000a00 */
[----:B------:R-:W-:Y:S02]  /*4de0*/  CS2R R6, SRZ ;  /* 0x0000000000067805 */ /* 0x000fe4000001ff00 */
[----:B------:R1:W2:Y:S01]  /*4df0*/  LDC.64 R2, c[0x4][R0] ;  /* 0x0100000000027b82 */ /* 0x0002a20000000a00 */
[----:B0-----:R-:W-:Y:S01]  /*4e00*/  IMAD.U32 R4, RZ, RZ, UR4 ;  /* 0x00000004ff047e24 */ /* 0x001fe2000f8e00ff */
[----:B-1----:R-:W-:-:S07]  /*4e10*/  MOV R5, UR5 ;  /* 0x0000000500057c02 */ /* 0x002fce0008000f00 */
[----:B------:R-:W-:-:S07]  /*4e20*/  LEPC R20, `(.L_x_97) ;  /* 0x000000001014794e */ /* 0x000fce0000000000 */
[----:B--2---:R-:W-:Y:S05]  /*4e30*/  CALL.ABS.NOINC R2 ;  /* 0x0000000002007343 */ /* 0x004fea0003c00000 */
.L_x_97:
[----:B------:R-:W-:Y:S05]  /*4e40*/  EXIT ;  /* 0x000000000000794d */ /* 0x000fea0003800000 */
        .weak           $__internal_0_$__cuda_sm20_rem_u64
        .type           $__internal_0_$__cuda_sm20_rem_u64,@function
        .size           $__internal_0_$__cuda_sm20_rem_u64,(.L_x_99 - $__internal_0_$__cuda_sm20_rem_u64)
$__internal_0_$__cuda_sm20_rem_u64:
[----:B------:R-:W0:Y:S08]  /*4e50*/  I2F.U64.RP R24, R8 ;  /* 0x0000000800187312 */ /* 0x000e300000309000 */
[----:B0-----:R-:W0:Y:S02]  /*4e60*/  MUFU.RCP R7, R24 ;  /* 0x0000001800077308 */ /* 0x001e240000001000 */
[----:B0-----:R-:W-:-:S06]  /*4e70*/  VIADD R7, R7, 0x1ffffffe ;  /* 0x1ffffffe07077836 */ /* 0x001fcc0000000000 */
[----:B------:R-:W0:Y:S02]  /*4e80*/  F2I.U64.TRUNC R6, R7 ;  /* 0x0000000700067311 */ /* 0x000e24000020d800 */
[----:B0-----:R-:W-:-:S04]  /*4e90*/  IMAD.WIDE.U32 R30, R6, R8, RZ ;  /* 0x00000008061e7225 */ /* 0x001fc800078e00ff */
[C---:B------:R-:W-:Y:S01]  /*4ea0*/  IMAD R21, R6.reuse, R9, R31 ;  /* 0x0000000906157224 */ /* 0x040fe200078e021f */
[----:B------:R-:W-:Y:S01]  /*4eb0*/  IADD3 R29, P0, PT, RZ, -R30, RZ ;  /* 0x8000001eff1d7210 */ /* 0x000fe20007f1e0ff */
[----:B------:R-:W-:Y:S02]  /*4ec0*/  IMAD.MOV.U32 R31, RZ, RZ, R6 ;  /* 0x000000ffff1f7224 */ /* 0x000fe400078e0006 */
[----:B------:R-:W-:Y:S02]  /*4ed0*/  IMAD R21, R7, R8, R21 ;  /* 0x0000000807157224 */ /* 0x000fe400078e0215 */
[----:B------:R-:W-:-:S04]  /*4ee0*/  IMAD.HI.U32 R30, R6, R29, RZ ;  /* 0x0000001d061e7227 */ /* 0x000fc800078e00ff */
[----:B------:R-:W-:-:S04]  /*4ef0*/  IMAD.X R21, RZ, RZ, ~R21, P0 ;  /* 0x000000ffff157224 */ /* 0x000fc800000e0e15 */
[----:B------:R-:W-:-:S04]  /*4f00*/  IMAD.WIDE.U32 R30, P0, R6, R21, R30 ;  /* 0x00000015061e7225 */ /* 0x000fc8000780001e */
[----:B------:R-:W-:-:S04]  /*4f10*/  IMAD.HI.U32 R6, R7, R21, RZ ;  /* 0x0000001507067227 */ /* 0x000fc800078e00ff */
[----:B------:R-:W-:-:S04]  /*4f20*/  IMAD.HI.U32 R29, P1, R7, R29, R30 ;  /* 0x0000001d071d7227 */ /* 0x000fc8000782001e */
[----:B------:R-:W-:Y:S02]  /*4f30*/  IMAD R24, R7, R21, RZ ;  /* 0x0000001507187224 */ /* 0x000fe400078e02ff */
[----:B------:R-:W-:-:S03]  /*4f40*/  IMAD.X R6, R6, 0x1, R7, P0 ;  /* 0x0000000106067824 */ /* 0x000fc600000e0607 */
[----:B------:R-:W-:-:S04]  /*4f50*/  IADD3 R7, P0, PT, R24, R29, RZ ;  /* 0x0000001d18077210 */ /* 0x000fc80007f1e0ff */
[----:B------:R-:W-:Y:S01]  /*4f60*/  IADD3.X R21, PT, PT, RZ, RZ, R6, P0, P1 ;  /* 0x000000ffff157210 */ /* 0x000fe200007e2406 */
[----:B------:R-:W-:-:S04]  /*4f70*/  IMAD.WIDE.U32 R30, R7, R8, RZ ;  /* 0x00000008071e7225 */ /* 0x000fc800078e00ff */
[----:B------:R-:W-:Y:S01]  /*4f80*/  IMAD R6, R7, R9, R31 ;  /* 0x0000000907067224 */ /* 0x000fe200078e021f */
[----:B------:R-:W-:Y:S01]  /*4f90*/  IADD3 R24, P0, PT, RZ, -R30, RZ ;  /* 0x8000001eff187210 */ /* 0x000fe20007f1e0ff */
[----:B------:R-:W-:Y:S02]  /*4fa0*/  IMAD.MOV.U32 R31, RZ, RZ, RZ ;  /* 0x000000ffff1f7224 */ /* 0x000fe400078e00ff */
[----:B------:R-:W-:-:S04]  /*4fb0*/  IMAD R6, R21, R8, R6 ;  /* 0x0000000815067224 */ /* 0x000fc800078e0206 */
[----:B------:R-:W-:Y:S02]  /*4fc0*/  IMAD.X R26, RZ, RZ, ~R6, P0 ;  /* 0x000000ffff1a7224 */ /* 0x000fe400000e0e06 */
[----:B------:R-:W-:-:S04]  /*4fd0*/  IMAD.HI.U32 R6, R7, R24, RZ ;  /* 0x0000001807067227 */ /* 0x000fc800078e00ff */
[----:B------:R-:W-:-:S04]  /*4fe0*/  IMAD.WIDE.U32 R6, P0, R7, R26, R6 ;  /* 0x0000001a07067225 */ /* 0x000fc80007800006 */
[----:B------:R-:W-:-:S04]  /*4ff0*/  IMAD.HI.U32 R24, P1, R21, R24, R6 ;  /* 0x0000001815187227 */ /* 0x000fc80007820006 */
[CC--:B------:R-:W-:Y:S02]  /*5000*/  IMAD R7, R21.reuse, R26.reuse, RZ ;  /* 0x0000001a15077224 */ /* 0x0c0fe400078e02ff */
[----:B------:R-:W-:-:S03]  /*5010*/  IMAD.HI.U32 R26, R21, R26, RZ ;  /* 0x0000001a151a7227 */ /* 0x000fc600078e00ff */
[----:B------:R-:W-:Y:S01]  /*5020*/  IADD3 R24, P2, PT, R7, R24, RZ ;  /* 0x0000001807187210 */ /* 0x000fe20007f5e0ff */
[----:B------:R-:W-:-:S04]  /*5030*/  IMAD.X R6, R26, 0x1, R21, P0 ;  /* 0x000000011a067824 */ /* 0x000fc800000e0615 */
[----:B------:R-:W-:Y:S01]  /*5040*/  IMAD.HI.U32 R30, R24, R5, RZ ;  /* 0x00000005181e7227 */ /* 0x000fe200078e00ff */
[----:B------:R-:W-:-:S03]  /*5050*/  IADD3.X R6, PT, PT, RZ, RZ, R6, P2, P1 ;  /* 0x000000ffff067210 */ /* 0x000fc600017e2406 */
[----:B------:R-:W-:-:S04]  /*5060*/  IMAD.WIDE.U32 R30, R24, R3, R30 ;  /* 0x00000003181e7225 */ /* 0x000fc800078e001e */
[C---:B------:R-:W-:Y:S02]  /*5070*/  IMAD R24, R6.reuse, R3, RZ ;  /* 0x0000000306187224 */ /* 0x040fe400078e02ff */
[----:B------:R-:W-:-:S04]  /*5080*/  IMAD.HI.U32 R21, P0, R6, R5, R30 ;  /* 0x0000000506157227 */ /* 0x000fc8000780001e */
[----:B------:R-:W-:Y:S01]  /*5090*/  IMAD.HI.U32 R29, R6, R3, RZ ;  /* 0x00000003061d7227 */ /* 0x000fe200078e00ff */
[----:B------:R-:W-:-:S04]  /*50a0*/  IADD3 R21, P1, PT, R24, R21, RZ ;  /* 0x0000001518157210 */ /* 0x000fc80007f3e0ff */
[----:B------:R-:W-:Y:S01]  /*50b0*/  IADD3.X R29, PT, PT, R29, RZ, RZ, P0, !PT ;  /* 0x000000ff1d1d7210 */ /* 0x000fe200007fe4ff */
[----:B------:R-:W-:-:S04]  /*50c0*/  IMAD.WIDE.U32 R6, R21, R8, RZ ;  /* 0x0000000815067225 */ /* 0x000fc800078e00ff */
[----:B------:R-:W-:Y:S02]  /*50d0*/  IMAD.X R29, RZ, RZ, R29, P1 ;  /* 0x000000ffff1d7224 */ /* 0x000fe400008e061d */
[----:B------:R-:W-:Y:S01]  /*50e0*/  IMAD R21, R21, R9, R7 ;  /* 0x0000000915157224 */ /* 0x000fe200078e0207 */
[----:B------:R-:W-:-:S03]  /*50f0*/  IADD3 R7, P1, PT, -R6, R5, RZ ;  /* 0x0000000506077210 */ /* 0x000fc60007f3e1ff */
[-C--:B------:R-:W-:Y:S01]  /*5100*/  IMAD R6, R29, R8.reuse, R21 ;  /* 0x000000081d067224 */ /* 0x080fe200078e0215 */
[----:B------:R-:W-:-:S03]  /*5110*/  ISETP.GE.U32.AND P0, PT, R7, R8, PT ;  /* 0x000000080700720c */ /* 0x000fc60003f06070 */
[----:B------:R-:W-:Y:S01]  /*5120*/  IMAD.X R6, R3, 0x1, ~R6, P1 ;  /* 0x0000000103067824 */ /* 0x000fe200008e0e06 */
[----:B------:R-:W-:-:S04]  /*5130*/  IADD3 R24, P1, PT, -R8, R7, RZ ;  /* 0x0000000708187210 */ /* 0x000fc80007f3e1ff */
[C---:B------:R-:W-:Y:S01]  /*5140*/  ISETP.GE.U32.AND.EX P0, PT, R6.reuse, R9, PT, P0 ;  /* 0x000000090600720c */ /* 0x040fe20003f06100 */
[----:B------:R-:W-:Y:S01]  /*5150*/  IMAD.X R3, R6, 0x1, ~R9, P1 ;  /* 0x0000000106037824 */ /* 0x000fe200008e0e09 */
[----:B------:R-:W-:Y:S02]  /*5160*/  ISETP.NE.U32.AND P1, PT, R8, RZ, PT ;  /* 0x000000ff0800720c */ /* 0x000fe40003f25070 */
[----:B------:R-:W-:Y:S02]  /*5170*/  SEL R7, R24, R7, P0 ;  /* 0x0000000718077207 */ /* 0x000fe40000000000 */
[----:B------:R-:W-:Y:S02]  /*5180*/  SEL R6, R3, R6, P0 ;  /* 0x0000000603067207 */ /* 0x000fe40000000000 */
[----:B------:R-:W-:Y:S02]  /*5190*/  IADD3 R24, P2, PT, -R8, R7, RZ ;  /* 0x0000000708187210 */ /* 0x000fe40007f5e1ff */
[----:B------:R-:W-:-:S02]  /*51a0*/  ISETP.GE.U32.AND P0, PT, R7, R8, PT ;  /* 0x000000080700720c */ /* 0x000fc40003f06070 */
[----:B------:R-:W-:Y:S01]  /*51b0*/  ISETP.NE.AND.EX P1, PT, R9, RZ, PT, P1 ;  /* 0x000000ff0900720c */ /* 0x000fe20003f25310 */
[C---:B------:R-:W-:Y:S01]  /*51c0*/  IMAD.X R3, R6.reuse, 0x1, ~R9, P2 ;  /* 0x0000000106037824 */ /* 0x040fe200010e0e09 */
[----:B------:R-:W-:-:S04]  /*51d0*/  ISETP.GE.U32.AND.EX P0, PT, R6, R9, PT, P0 ;  /* 0x000000090600720c */ /* 0x000fc80003f06100 */
[----:B------:R-:W-:Y:S01]  /*51e0*/  SEL R24, R24, R7, P0 ;  /* 0x0000000718187207 */ /* 0x000fe20000000000 */
[----:B------:R-:W-:Y:S01]  /*51f0*/  IMAD.MOV.U32 R7, RZ, RZ, 0x0 ;  /* 0x00000000ff077424 */ /* 0x000fe200078e00ff */
[----:B------:R-:W-:Y:S01]  /*5200*/  SEL R3, R3, R6, P0 ;  /* 0x0000000603037207 */ /* 0x000fe20000000000 */
[----:B------:R-:W-:Y:S01]  /*5210*/  IMAD.MOV.U32 R6, RZ, RZ, R10 ;  /* 0x000000ffff067224 */ /* 0x000fe200078e000a */
[----:B------:R-:W-:Y:S02]  /*5220*/  SEL R24, R24, 0xffffffff, P1 ;  /* 0xffffffff18187807 */ /* 0x000fe40000800000 */
[----:B------:R-:W-:Y:S01]  /*5230*/  SEL R3, R3, 0xffffffff, P1 ;  /* 0xffffffff03037807 */ /* 0x000fe20000800000 */
[----:B------:R-:W-:Y:S06]  /*5240*/  RET.REL.NODEC R6 `(_Z9printCharPcS_l) ;  /* 0xffffffac066c7950 */ /* 0x000fec0003c3ffff */
.L_x_98:
[----:B------:R-:W-:-:S00]  /*5250*/  BRA `(.L_x_98) ;  /* 0xfffffffc00fc7947 */ /* 0x000fc0000383ffff */
[----:B------:R-:W-:-:S00]  /*5260*/  NOP ;  /* 0x0000000000007918 */ /* 0x000fc00000000000 */
        /* <DEDUP_REMOVED lines=9> */
.L_x_99:


//--------------------- .nv.global.init           --------------------------
	.section	.nv.global.init,"aw",@progbits
.nv.global.init:
	.type		$str$2,@object
	.size		$str$2,($str - $str$2)
$str$2:
        /*0000*/ 	.byte	0x2d, 0x0a, 0x00
	.type		$str,@object
	.size		$str,($str$1 - $str)
$str:
        /*0003*/ 	.byte	0x25, 0x63, 0x0a, 0x00
	.type		$str$1,@object
	.size		$str$1,(.L_1 - $str$1)
$str$1:
        /*0007*/ 	.byte	0x25, 0x73, 0x0a, 0x00
.L_1:


//--------------------- .nv.shared.reserved.0     --------------------------
	.section	.nv.shared.reserved.0,"aw",@nobits
	.weak		__nv_reservedSMEM_offset_0_alias
	.size		__nv_reservedSMEM_offset_0_alias, 0, 64
	.other		__nv_reservedSMEM_offset_0_alias,@"STO_CUDA_RESERVED_SHARED STV_DEFAULT"
__nv_reservedSMEM_offset_0_alias:
	.zero		0
	.zero		64


//--------------------- .nv.constant0._Z9printCharPcS_l --------------------------
	.section	.nv.constant0._Z9printCharPcS_l,"a",@progbits
	.sectionflags	@""
	.align	4
.nv.constant0._Z9printCharPcS_l:
	.zero		920


//--------------------- SYMBOLS --------------------------

	.type		.nv.reservedSmem.offset0,@object
	.size		.nv.reservedSmem.offset0,0x4
	.type		vprintf,@function
